//
// Generated by NVIDIA NVVM Compiler
//
// Compiler Build ID: CL-36424714
// Cuda compilation tools, release 13.0, V13.0.88
// Based on NVVM 20.0.0
//

.version 9.0
.target sm_100
.address_size 64

	// .globl	_Z6matmulPKfS0_Pfii
// _ZZ16matmul_partitionPKfS0_PfiE2na has been demoted
// _ZZ16matmul_partitionPKfS0_PfiE2nb has been demoted

.visible .entry _Z6matmulPKfS0_Pfii(
	.param .u64 .ptr .align 1 _Z6matmulPKfS0_Pfii_param_0,
	.param .u64 .ptr .align 1 _Z6matmulPKfS0_Pfii_param_1,
	.param .u64 .ptr .align 1 _Z6matmulPKfS0_Pfii_param_2,
	.param .u32 _Z6matmulPKfS0_Pfii_param_3,
	.param .u32 _Z6matmulPKfS0_Pfii_param_4
)
{
	.reg .pred 	%p<13>;
	.reg .b32 	%r<42>;
	.reg .b32 	%f<68>;
	.reg .b64 	%rd<67>;

	ld.param.u64 	%rd14, [_Z6matmulPKfS0_Pfii_param_0];
	ld.param.u64 	%rd15, [_Z6matmulPKfS0_Pfii_param_1];
	ld.param.u32 	%r17, [_Z6matmulPKfS0_Pfii_param_3];
	ld.param.u32 	%r18, [_Z6matmulPKfS0_Pfii_param_4];
	cvta.to.global.u64 	%rd1, %rd15;
	cvta.to.global.u64 	%rd2, %rd14;
	mov.u32 	%r20, %ntid.x;
	mov.u32 	%r21, %ctaid.x;
	mov.u32 	%r22, %tid.x;
	mad.lo.s32 	%r1, %r20, %r21, %r22;
	mov.u32 	%r23, %ntid.y;
	mov.u32 	%r24, %ctaid.y;
	mov.u32 	%r25, %tid.y;
	mad.lo.s32 	%r26, %r23, %r24, %r25;
	mul.lo.s32 	%r2, %r17, %r26;
	setp.ge.s32 	%p1, %r1, %r17;
	setp.ge.s32 	%p2, %r26, %r18;
	or.pred  	%p3, %p1, %p2;
	@%p3 bra 	$L__BB0_14;
	setp.lt.s32 	%p4, %r17, 1;
	mov.f32 	%f67, 0f00000000;
	@%p4 bra 	$L__BB0_13;
	and.b32  	%r3, %r17, 7;
	setp.lt.u32 	%p5, %r17, 8;
	mov.f32 	%f67, 0f00000000;
	mov.b32 	%r40, 0;
	@%p5 bra 	$L__BB0_5;
	and.b32  	%r40, %r17, 2147483640;
	neg.s32 	%r38, %r40;
	mul.wide.u32 	%rd16, %r17, 4;
	add.s64 	%rd3, %rd1, %rd16;
	shl.b32 	%r6, %r17, 3;
	mul.wide.u32 	%rd17, %r17, 8;
	add.s64 	%rd4, %rd1, %rd17;
	mul.wide.u32 	%rd18, %r17, 12;
	add.s64 	%rd5, %rd1, %rd18;
	mul.wide.u32 	%rd19, %r17, 16;
	add.s64 	%rd6, %rd1, %rd19;
	mul.wide.u32 	%rd20, %r17, 20;
	add.s64 	%rd7, %rd1, %rd20;
	mul.wide.u32 	%rd21, %r17, 24;
	add.s64 	%rd8, %rd1, %rd21;
	mul.wide.u32 	%rd22, %r17, 28;
	add.s64 	%rd9, %rd1, %rd22;
	mul.wide.u32 	%rd23, %r2, 4;
	add.s64 	%rd24, %rd23, %rd2;
	add.s64 	%rd66, %rd24, 16;
	mov.f32 	%f67, 0f00000000;
	mov.u32 	%r37, %r1;
$L__BB0_4:
	.pragma "nounroll";
	mul.wide.s32 	%rd25, %r37, 4;
	add.s64 	%rd26, %rd3, %rd25;
	add.s64 	%rd27, %rd4, %rd25;
	add.s64 	%rd28, %rd5, %rd25;
	add.s64 	%rd29, %rd6, %rd25;
	add.s64 	%rd30, %rd7, %rd25;
	add.s64 	%rd31, %rd8, %rd25;
	add.s64 	%rd32, %rd9, %rd25;
	add.s64 	%rd33, %rd1, %rd25;
	ld.global.f32 	%f17, [%rd66+-16];
	ld.global.f32 	%f18, [%rd33];
	fma.rn.f32 	%f19, %f17, %f18, %f67;
	ld.global.f32 	%f20, [%rd66+-12];
	ld.global.f32 	%f21, [%rd26];
	fma.rn.f32 	%f22, %f20, %f21, %f19;
	ld.global.f32 	%f23, [%rd66+-8];
	ld.global.f32 	%f24, [%rd27];
	fma.rn.f32 	%f25, %f23, %f24, %f22;
	ld.global.f32 	%f26, [%rd66+-4];
	ld.global.f32 	%f27, [%rd28];
	fma.rn.f32 	%f28, %f26, %f27, %f25;
	ld.global.f32 	%f29, [%rd66];
	ld.global.f32 	%f30, [%rd29];
	fma.rn.f32 	%f31, %f29, %f30, %f28;
	ld.global.f32 	%f32, [%rd66+4];
	ld.global.f32 	%f33, [%rd30];
	fma.rn.f32 	%f34, %f32, %f33, %f31;
	ld.global.f32 	%f35, [%rd66+8];
	ld.global.f32 	%f36, [%rd31];
	fma.rn.f32 	%f37, %f35, %f36, %f34;
	ld.global.f32 	%f38, [%rd66+12];
	ld.global.f32 	%f39, [%rd32];
	fma.rn.f32 	%f67, %f38, %f39, %f37;
	add.s32 	%r38, %r38, 8;
	add.s32 	%r37, %r37, %r6;
	add.s64 	%rd66, %rd66, 32;
	setp.ne.s32 	%p6, %r38, 0;
	@%p6 bra 	$L__BB0_4;
$L__BB0_5:
	setp.eq.s32 	%p7, %r3, 0;
	@%p7 bra 	$L__BB0_13;
	and.b32  	%r12, %r17, 3;
	setp.lt.u32 	%p8, %r3, 4;
	@%p8 bra 	$L__BB0_8;
	add.s32 	%r29, %r40, %r2;
	mad.lo.s32 	%r30, %r40, %r17, %r1;
	mul.wide.u32 	%rd34, %r29, 4;
	add.s64 	%rd35, %rd2, %rd34;
	ld.global.f32 	%f41, [%rd35];
	mul.wide.s32 	%rd36, %r30, 4;
	add.s64 	%rd37, %rd1, %rd36;
	ld.global.f32 	%f42, [%rd37];
	fma.rn.f32 	%f43, %f41, %f42, %f67;
	cvt.u64.u32 	%rd38, %r2;
	cvt.u64.u32 	%rd39, %r40;
	add.s64 	%rd40, %rd39, %rd38;
	shl.b64 	%rd41, %rd40, 2;
	add.s64 	%rd42, %rd2, %rd41;
	ld.global.f32 	%f44, [%rd42+4];
	mul.wide.u32 	%rd43, %r17, 4;
	add.s64 	%rd44, %rd37, %rd43;
	ld.global.f32 	%f45, [%rd44];
	fma.rn.f32 	%f46, %f44, %f45, %f43;
	ld.global.f32 	%f47, [%rd42+8];
	add.s64 	%rd45, %rd44, %rd43;
	ld.global.f32 	%f48, [%rd45];
	fma.rn.f32 	%f49, %f47, %f48, %f46;
	ld.global.f32 	%f50, [%rd42+12];
	add.s64 	%rd46, %rd45, %rd43;
	ld.global.f32 	%f51, [%rd46];
	fma.rn.f32 	%f67, %f50, %f51, %f49;
	add.s32 	%r40, %r40, 4;
$L__BB0_8:
	setp.eq.s32 	%p9, %r12, 0;
	@%p9 bra 	$L__BB0_13;
	setp.eq.s32 	%p10, %r12, 1;
	@%p10 bra 	$L__BB0_11;
	add.s32 	%r31, %r40, %r2;
	mad.lo.s32 	%r32, %r40, %r17, %r1;
	mul.wide.u32 	%rd47, %r31, 4;
	add.s64 	%rd48, %rd2, %rd47;
	ld.global.f32 	%f53, [%rd48];
	mul.wide.s32 	%rd49, %r32, 4;
	add.s64 	%rd50, %rd1, %rd49;
	ld.global.f32 	%f54, [%rd50];
	fma.rn.f32 	%f55, %f53, %f54, %f67;
	cvt.u64.u32 	%rd51, %r2;
	cvt.u64.u32 	%rd52, %r40;
	add.s64 	%rd53, %rd52, %rd51;
	shl.b64 	%rd54, %rd53, 2;
	add.s64 	%rd55, %rd2, %rd54;
	ld.global.f32 	%f56, [%rd55+4];
	mul.wide.u32 	%rd56, %r17, 4;
	add.s64 	%rd57, %rd50, %rd56;
	ld.global.f32 	%f57, [%rd57];
	fma.rn.f32 	%f67, %f56, %f57, %f55;
	add.s32 	%r40, %r40, 2;
$L__BB0_11:
	and.b32  	%r33, %r17, 1;
	setp.eq.b32 	%p11, %r33, 1;
	not.pred 	%p12, %p11;
	@%p12 bra 	$L__BB0_13;
	add.s32 	%r34, %r40, %r2;
	mad.lo.s32 	%r35, %r40, %r17, %r1;
	mul.wide.u32 	%rd58, %r34, 4;
	add.s64 	%rd59, %rd2, %rd58;
	ld.global.f32 	%f58, [%rd59];
	mul.wide.s32 	%rd60, %r35, 4;
	add.s64 	%rd61, %rd1, %rd60;
	ld.global.f32 	%f59, [%rd61];
	fma.rn.f32 	%f67, %f58, %f59, %f67;
$L__BB0_13:
	ld.param.u64 	%rd65, [_Z6matmulPKfS0_Pfii_param_2];
	add.s32 	%r36, %r2, %r1;
	cvta.to.global.u64 	%rd62, %rd65;
	mul.wide.s32 	%rd63, %r36, 4;
	add.s64 	%rd64, %rd62, %rd63;
	st.global.f32 	[%rd64], %f67;
$L__BB0_14:
	ret;

}
	// .globl	_Z18matmul_traditionalPKfS0_Pfii
.visible .entry _Z18matmul_traditionalPKfS0_Pfii(
	.param .u64 .ptr .align 1 _Z18matmul_traditionalPKfS0_Pfii_param_0,
	.param .u64 .ptr .align 1 _Z18matmul_traditionalPKfS0_Pfii_param_1,
	.param .u64 .ptr .align 1 _Z18matmul_traditionalPKfS0_Pfii_param_2,
	.param .u32 _Z18matmul_traditionalPKfS0_Pfii_param_3,
	.param .u32 _Z18matmul_traditionalPKfS0_Pfii_param_4
)
{
	.reg .pred 	%p<13>;
	.reg .b32 	%r<81>;
	.reg .b32 	%f<68>;
	.reg .b64 	%rd<48>;

	ld.param.u64 	%rd5, [_Z18matmul_traditionalPKfS0_Pfii_param_0];
	ld.param.u64 	%rd6, [_Z18matmul_traditionalPKfS0_Pfii_param_1];
	ld.param.u64 	%rd4, [_Z18matmul_traditionalPKfS0_Pfii_param_2];
	ld.param.u32 	%r42, [_Z18matmul_traditionalPKfS0_Pfii_param_3];
	ld.param.u32 	%r43, [_Z18matmul_traditionalPKfS0_Pfii_param_4];
	cvta.to.global.u64 	%rd1, %rd6;
	cvta.to.global.u64 	%rd2, %rd5;
	mov.u32 	%r45, %ntid.x;
	mov.u32 	%r46, %ctaid.x;
	mov.u32 	%r47, %tid.x;
	mad.lo.s32 	%r48, %r45, %r46, %r47;
	mov.u32 	%r49, %ntid.y;
	mov.u32 	%r50, %ctaid.y;
	mul.lo.s32 	%r1, %r49, %r50;
	mov.u32 	%r2, %tid.y;
	add.s32 	%r51, %r1, %r2;
	mul.lo.s32 	%r4, %r42, %r48;
	setp.ge.s32 	%p1, %r48, %r42;
	setp.ge.s32 	%p2, %r51, %r43;
	or.pred  	%p3, %p1, %p2;
	@%p3 bra 	$L__BB1_14;
	setp.lt.s32 	%p4, %r42, 1;
	mov.f32 	%f67, 0f00000000;
	@%p4 bra 	$L__BB1_13;
	and.b32  	%r5, %r42, 7;
	setp.lt.u32 	%p5, %r42, 8;
	mov.f32 	%f67, 0f00000000;
	mov.b32 	%r79, 0;
	@%p5 bra 	$L__BB1_5;
	and.b32  	%r79, %r42, 2147483640;
	neg.s32 	%r77, %r79;
	add.s32 	%r53, %r2, %r42;
	add.s32 	%r76, %r53, %r1;
	shl.b32 	%r9, %r42, 3;
	shl.b32 	%r54, %r42, 1;
	add.s32 	%r75, %r51, %r54;
	mad.lo.s32 	%r74, %r42, 3, %r51;
	shl.b32 	%r55, %r42, 2;
	add.s32 	%r73, %r51, %r55;
	mad.lo.s32 	%r72, %r42, 5, %r51;
	mad.lo.s32 	%r71, %r42, 6, %r51;
	mad.lo.s32 	%r70, %r42, 7, %r51;
	add.s64 	%rd3, %rd2, 16;
	mov.f32 	%f67, 0f00000000;
	mov.u32 	%r68, %r4;
	mov.u32 	%r69, %r51;
$L__BB1_4:
	.pragma "nounroll";
	mul.wide.s32 	%rd7, %r68, 4;
	add.s64 	%rd8, %rd3, %rd7;
	ld.global.f32 	%f17, [%rd8+-16];
	mul.wide.u32 	%rd9, %r69, 4;
	add.s64 	%rd10, %rd1, %rd9;
	ld.global.f32 	%f18, [%rd10];
	fma.rn.f32 	%f19, %f17, %f18, %f67;
	ld.global.f32 	%f20, [%rd8+-12];
	mul.wide.u32 	%rd11, %r76, 4;
	add.s64 	%rd12, %rd1, %rd11;
	ld.global.f32 	%f21, [%rd12];
	fma.rn.f32 	%f22, %f20, %f21, %f19;
	ld.global.f32 	%f23, [%rd8+-8];
	mul.wide.u32 	%rd13, %r75, 4;
	add.s64 	%rd14, %rd1, %rd13;
	ld.global.f32 	%f24, [%rd14];
	fma.rn.f32 	%f25, %f23, %f24, %f22;
	ld.global.f32 	%f26, [%rd8+-4];
	mul.wide.u32 	%rd15, %r74, 4;
	add.s64 	%rd16, %rd1, %rd15;
	ld.global.f32 	%f27, [%rd16];
	fma.rn.f32 	%f28, %f26, %f27, %f25;
	ld.global.f32 	%f29, [%rd8];
	mul.wide.u32 	%rd17, %r73, 4;
	add.s64 	%rd18, %rd1, %rd17;
	ld.global.f32 	%f30, [%rd18];
	fma.rn.f32 	%f31, %f29, %f30, %f28;
	ld.global.f32 	%f32, [%rd8+4];
	mul.wide.u32 	%rd19, %r72, 4;
	add.s64 	%rd20, %rd1, %rd19;
	ld.global.f32 	%f33, [%rd20];
	fma.rn.f32 	%f34, %f32, %f33, %f31;
	ld.global.f32 	%f35, [%rd8+8];
	mul.wide.u32 	%rd21, %r71, 4;
	add.s64 	%rd22, %rd1, %rd21;
	ld.global.f32 	%f36, [%rd22];
	fma.rn.f32 	%f37, %f35, %f36, %f34;
	ld.global.f32 	%f38, [%rd8+12];
	mul.wide.u32 	%rd23, %r70, 4;
	add.s64 	%rd24, %rd1, %rd23;
	ld.global.f32 	%f39, [%rd24];
	fma.rn.f32 	%f67, %f38, %f39, %f37;
	add.s32 	%r77, %r77, 8;
	add.s32 	%r76, %r76, %r9;
	add.s32 	%r75, %r75, %r9;
	add.s32 	%r74, %r74, %r9;
	add.s32 	%r73, %r73, %r9;
	add.s32 	%r72, %r72, %r9;
	add.s32 	%r71, %r71, %r9;
	add.s32 	%r70, %r70, %r9;
	add.s32 	%r69, %r69, %r9;
	add.s32 	%r68, %r68, 8;
	setp.ne.s32 	%p6, %r77, 0;
	@%p6 bra 	$L__BB1_4;
$L__BB1_5:
	setp.eq.s32 	%p7, %r5, 0;
	@%p7 bra 	$L__BB1_13;
	and.b32  	%r37, %r42, 3;
	setp.lt.u32 	%p8, %r5, 4;
	@%p8 bra 	$L__BB1_8;
	add.s32 	%r56, %r79, %r4;
	mad.lo.s32 	%r57, %r79, %r42, %r51;
	mul.wide.s32 	%rd25, %r56, 4;
	add.s64 	%rd26, %rd2, %rd25;
	ld.global.f32 	%f41, [%rd26];
	mul.wide.u32 	%rd27, %r57, 4;
	add.s64 	%rd28, %rd1, %rd27;
	ld.global.f32 	%f42, [%rd28];
	fma.rn.f32 	%f43, %f41, %f42, %f67;
	add.s32 	%r58, %r57, %r42;
	ld.global.f32 	%f44, [%rd26+4];
	mul.wide.u32 	%rd29, %r58, 4;
	add.s64 	%rd30, %rd1, %rd29;
	ld.global.f32 	%f45, [%rd30];
	fma.rn.f32 	%f46, %f44, %f45, %f43;
	add.s32 	%r59, %r58, %r42;
	ld.global.f32 	%f47, [%rd26+8];
	mul.wide.u32 	%rd31, %r59, 4;
	add.s64 	%rd32, %rd1, %rd31;
	ld.global.f32 	%f48, [%rd32];
	fma.rn.f32 	%f49, %f47, %f48, %f46;
	add.s32 	%r60, %r59, %r42;
	ld.global.f32 	%f50, [%rd26+12];
	mul.wide.u32 	%rd33, %r60, 4;
	add.s64 	%rd34, %rd1, %rd33;
	ld.global.f32 	%f51, [%rd34];
	fma.rn.f32 	%f67, %f50, %f51, %f49;
	add.s32 	%r79, %r79, 4;
$L__BB1_8:
	setp.eq.s32 	%p9, %r37, 0;
	@%p9 bra 	$L__BB1_13;
	setp.eq.s32 	%p10, %r37, 1;
	@%p10 bra 	$L__BB1_11;
	add.s32 	%r61, %r79, %r4;
	mad.lo.s32 	%r62, %r79, %r42, %r51;
	mul.wide.s32 	%rd35, %r61, 4;
	add.s64 	%rd36, %rd2, %rd35;
	ld.global.f32 	%f53, [%rd36];
	mul.wide.u32 	%rd37, %r62, 4;
	add.s64 	%rd38, %rd1, %rd37;
	ld.global.f32 	%f54, [%rd38];
	fma.rn.f32 	%f55, %f53, %f54, %f67;
	add.s32 	%r63, %r62, %r42;
	ld.global.f32 	%f56, [%rd36+4];
	mul.wide.u32 	%rd39, %r63, 4;
	add.s64 	%rd40, %rd1, %rd39;
	ld.global.f32 	%f57, [%rd40];
	fma.rn.f32 	%f67, %f56, %f57, %f55;
	add.s32 	%r79, %r79, 2;
$L__BB1_11:
	and.b32  	%r64, %r42, 1;
	setp.eq.b32 	%p11, %r64, 1;
	not.pred 	%p12, %p11;
	@%p12 bra 	$L__BB1_13;
	add.s32 	%r65, %r79, %r4;
	mad.lo.s32 	%r66, %r79, %r42, %r51;
	mul.wide.s32 	%rd41, %r65, 4;
	add.s64 	%rd42, %rd2, %rd41;
	ld.global.f32 	%f58, [%rd42];
	mul.wide.u32 	%rd43, %r66, 4;
	add.s64 	%rd44, %rd1, %rd43;
	ld.global.f32 	%f59, [%rd44];
	fma.rn.f32 	%f67, %f58, %f59, %f67;
$L__BB1_13:
	add.s32 	%r67, %r4, %r51;
	cvta.to.global.u64 	%rd45, %rd4;
	mul.wide.s32 	%rd46, %r67, 4;
	add.s64 	%rd47, %rd45, %rd46;
	st.global.f32 	[%rd47], %f67;
$L__BB1_14:
	ret;

}
	// .globl	_Z16matmul_partitionPKfS0_Pfi
.visible .entry _Z16matmul_partitionPKfS0_Pfi(
	.param .u64 .ptr .align 1 _Z16matmul_partitionPKfS0_Pfi_param_0,
	.param .u64 .ptr .align 1 _Z16matmul_partitionPKfS0_Pfi_param_1,
	.param .u64 .ptr .align 1 _Z16matmul_partitionPKfS0_Pfi_param_2,
	.param .u32 _Z16matmul_partitionPKfS0_Pfi_param_3
)
{
	.reg .pred 	%p<3>;
	.reg .b32 	%r<37>;
	.reg .b32 	%f<33>;
	.reg .b64 	%rd<13>;
	// demoted variable
	.shared .align 4 .b8 _ZZ16matmul_partitionPKfS0_PfiE2na[256];
	// demoted variable
	.shared .align 4 .b8 _ZZ16matmul_partitionPKfS0_PfiE2nb[256];
	ld.param.u64 	%rd3, [_Z16matmul_partitionPKfS0_Pfi_param_0];
	ld.param.u64 	%rd4, [_Z16matmul_partitionPKfS0_Pfi_param_1];
	ld.param.u64 	%rd5, [_Z16matmul_partitionPKfS0_Pfi_param_2];
	ld.param.u32 	%r19, [_Z16matmul_partitionPKfS0_Pfi_param_3];
	mov.u32 	%r20, %ctaid.x;
	mov.u32 	%r1, %tid.x;
	mov.u32 	%r21, %ctaid.y;
	mov.u32 	%r2, %tid.y;
	shl.b32 	%r22, %r21, 3;
	add.s32 	%r3, %r22, %r2;
	shl.b32 	%r4, %r20, 3;
	setp.lt.s32 	%p1, %r19, 8;
	mov.f32 	%f32, 0f00000000;
	@%p1 bra 	$L__BB2_3;
	shl.b32 	%r23, %r2, 5;
	mov.u32 	%r24, _ZZ16matmul_partitionPKfS0_PfiE2na;
	add.s32 	%r5, %r24, %r23;
	shl.b32 	%r25, %r1, 2;
	add.s32 	%r6, %r5, %r25;
	mov.u32 	%r26, _ZZ16matmul_partitionPKfS0_PfiE2nb;
	add.s32 	%r8, %r26, %r25;
	add.s32 	%r7, %r8, %r23;
	shr.s32 	%r27, %r19, 31;
	shr.u32 	%r28, %r27, 29;
	add.s32 	%r29, %r19, %r28;
	shr.s32 	%r30, %r29, 3;
	neg.s32 	%r36, %r30;
	mad.lo.s32 	%r35, %r19, %r3, %r1;
	mad.lo.s32 	%r31, %r2, %r19, %r1;
	add.s32 	%r34, %r31, %r4;
	shl.b32 	%r12, %r19, 3;
	cvta.to.global.u64 	%rd1, %rd3;
	cvta.to.global.u64 	%rd2, %rd4;
	mov.f32 	%f32, 0f00000000;
$L__BB2_2:
	mul.wide.s32 	%rd6, %r35, 4;
	add.s64 	%rd7, %rd1, %rd6;
	ld.global.f32 	%f6, [%rd7];
	st.shared.f32 	[%r6], %f6;
	mul.wide.u32 	%rd8, %r34, 4;
	add.s64 	%rd9, %rd2, %rd8;
	ld.global.f32 	%f7, [%rd9];
	st.shared.f32 	[%r7], %f7;
	bar.sync 	0;
	ld.shared.f32 	%f8, [%r5];
	ld.shared.f32 	%f9, [%r8];
	fma.rn.f32 	%f10, %f8, %f9, %f32;
	ld.shared.f32 	%f11, [%r5+4];
	ld.shared.f32 	%f12, [%r8+32];
	fma.rn.f32 	%f13, %f11, %f12, %f10;
	ld.shared.f32 	%f14, [%r5+8];
	ld.shared.f32 	%f15, [%r8+64];
	fma.rn.f32 	%f16, %f14, %f15, %f13;
	ld.shared.f32 	%f17, [%r5+12];
	ld.shared.f32 	%f18, [%r8+96];
	fma.rn.f32 	%f19, %f17, %f18, %f16;
	ld.shared.f32 	%f20, [%r5+16];
	ld.shared.f32 	%f21, [%r8+128];
	fma.rn.f32 	%f22, %f20, %f21, %f19;
	ld.shared.f32 	%f23, [%r5+20];
	ld.shared.f32 	%f24, [%r8+160];
	fma.rn.f32 	%f25, %f23, %f24, %f22;
	ld.shared.f32 	%f26, [%r5+24];
	ld.shared.f32 	%f27, [%r8+192];
	fma.rn.f32 	%f28, %f26, %f27, %f25;
	ld.shared.f32 	%f29, [%r5+28];
	ld.shared.f32 	%f30, [%r8+224];
	fma.rn.f32 	%f32, %f29, %f30, %f28;
	bar.sync 	0;
	add.s32 	%r36, %r36, 1;
	setp.ne.s32 	%p2, %r36, 0;
	add.s32 	%r35, %r35, 8;
	add.s32 	%r34, %r34, %r12;
	@%p2 bra 	$L__BB2_2;
$L__BB2_3:
	cvta.to.global.u64 	%rd10, %rd5;
	add.s32 	%r32, %r4, %r1;
	mad.lo.s32 	%r33, %r19, %r3, %r32;
	mul.wide.s32 	%rd11, %r33, 4;
	add.s64 	%rd12, %rd10, %rd11;
	st.global.f32 	[%rd12], %f32;
	ret;

}


// ===== COMPILED SASS (sm_100) =====

	.target	sm_100

	.elftype	@"ET_EXEC"


//--------------------- .note.nv.tkinfo           --------------------------
	.section	.note.nv.tkinfo,"",@"SHT_NOTE"
	.sectionflags	@"SHF_NOTE_NV_TKINFO"
	.tkinfo
        /*0018*/ 	.word	0x00000002
        /*0030*/ 	.string	""
        /*0030*/ 	.string	"ptxas"
        /*0030*/ 	.string	"Cuda compilation tools, release 13.0, V13.0.88"
        /*0030*/ 	.string	"Build cuda_13.0.r13.0/compiler.36424714_0"
        /*0030*/ 	.string	"-arch sm_100 -m 64 "



//--------------------- .note.nv.cuinfo           --------------------------
	.section	.note.nv.cuinfo,"",@"SHT_NOTE"
	.sectionflags	@"SHF_NOTE_NV_CUINFO"
        /*0018*/ 	.short	0x0002
        /*001a*/ 	.short	0x0064
        /*001c*/ 	.short	0x0082
	.zero		2


//--------------------- .nv.info                  --------------------------
	.section	.nv.info,"",@"SHT_CUDA_INFO"
	.align	4


	//----- nvinfo : EIATTR_REGCOUNT
	.align		4
        /*0000*/ 	.byte	0x04, 0x2f
        /*0002*/ 	.short	(.L_1 - .L_0)
	.align		4
.L_0:
        /*0004*/ 	.word	index@(_Z6matmulPKfS0_Pfii)
        /*0008*/ 	.word	0x0000001e


	//----- nvinfo : EIATTR_FRAME_SIZE
	.align		4
.L_1:
        /*000c*/ 	.byte	0x04, 0x11
        /*000e*/ 	.short	(.L_3 - .L_2)
	.align		4
.L_2:
        /*0010*/ 	.word	index@(_Z6matmulPKfS0_Pfii)
        /*0014*/ 	.word	0x00000000


	//----- nvinfo : EIATTR_REGCOUNT
	.align		4
.L_3:
        /*0018*/ 	.byte	0x04, 0x2f
        /*001a*/ 	.short	(.L_5 - .L_4)
	.align		4
.L_4:
        /*001c*/ 	.word	index@(_Z18matmul_traditionalPKfS0_Pfii)
        /*0020*/ 	.word	0x00000020


	//----- nvinfo : EIATTR_FRAME_SIZE
	.align		4
.L_5:
        /*0024*/ 	.byte	0x04, 0x11
        /*0026*/ 	.short	(.L_7 - .L_6)
	.align		4
.L_6:
        /*0028*/ 	.word	index@(_Z18matmul_traditionalPKfS0_Pfii)
        /*002c*/ 	.word	0x00000000


	//----- nvinfo : EIATTR_REGCOUNT
	.align		4
.L_7:
        /*0030*/ 	.byte	0x04, 0x2f
        /*0032*/ 	.short	(.L_9 - .L_8)
	.align		4
.L_8:
        /*0034*/ 	.word	index@(_Z16matmul_partitionPKfS0_Pfi)
        /*0038*/ 	.word	0x00000020


	//----- nvinfo : EIATTR_FRAME_SIZE
	.align		4
.L_9:
        /*003c*/ 	.byte	0x04, 0x11
        /*003e*/ 	.short	(.L_11 - .L_10)
	.align		4
.L_10:
        /*0040*/ 	.word	index@(_Z16matmul_partitionPKfS0_Pfi)
        /*0044*/ 	.word	0x00000000


	//----- nvinfo : EIATTR_MIN_STACK_SIZE
	.align		4
.L_11:
        /*0048*/ 	.byte	0x04, 0x12
        /*004a*/ 	.short	(.L_13 - .L_12)
	.align		4
.L_12:
        /*004c*/ 	.word	index@(_Z16matmul_partitionPKfS0_Pfi)
        /*0050*/ 	.word	0x00000000


	//----- nvinfo : EIATTR_MIN_STACK_SIZE
	.align		4
.L_13:
        /*0054*/ 	.byte	0x04, 0x12
        /*0056*/ 	.short	(.L_15 - .L_14)
	.align		4
.L_14:
        /*0058*/ 	.word	index@(_Z18matmul_traditionalPKfS0_Pfii)
        /*005c*/ 	.word	0x00000000


	//----- nvinfo : EIATTR_MIN_STACK_SIZE
	.align		4
.L_15:
        /*0060*/ 	.byte	0x04, 0x12
        /*0062*/ 	.short	(.L_17 - .L_16)
	.align		4
.L_16:
        /*0064*/ 	.word	index@(_Z6matmulPKfS0_Pfii)
        /*0068*/ 	.word	0x00000000
.L_17:


//--------------------- .nv.compat                --------------------------
	.section	.nv.compat,"",@"SHT_CUDA_COMPAT_INFO"
	.align	4
        /*0000*/ 	.byte	0x02, 0x09, 0x00, 0x00, 0x02, 0x02, 0x01, 0x00, 0x02, 0x05, 0x05, 0x00, 0x03, 0x07, 0x01, 0x01
        /*0010*/ 	.byte	0x02, 0x03, 0x00, 0x00, 0x02, 0x06, 0x01, 0x00, 0x04, 0x0b, 0x08, 0x00, 0x09, 0x00, 0x00, 0x00
        /*0020*/ 	.byte	0x00, 0x00, 0x00, 0x00


//--------------------- .nv.info._Z16matmul_partitionPKfS0_Pfi --------------------------
	.section	.nv.info._Z16matmul_partitionPKfS0_Pfi,"",@"SHT_CUDA_INFO"
	.sectionflags	@""
	.align	4


	//----- nvinfo : EIATTR_CUDA_API_VERSION
	.align		4
        /*0000*/ 	.byte	0x04, 0x37
        /*0002*/ 	.short	(.L_19 - .L_18)
.L_18:
        /*0004*/ 	.word	0x00000082


	//----- nvinfo : EIATTR_KPARAM_INFO
	.align		4
.L_19:
        /*0008*/ 	.byte	0x04, 0x17
        /*000a*/ 	.short	(.L_21 - .L_20)
.L_20:
        /*000c*/ 	.word	0x00000000
        /*0010*/ 	.short	0x0003
        /*0012*/ 	.short	0x0018
        /*0014*/ 	.byte	0x00, 0xf0, 0x11, 0x00


	//----- nvinfo : EIATTR_KPARAM_INFO
	.align		4
.L_21:
        /*0018*/ 	.byte	0x04, 0x17
        /*001a*/ 	.short	(.L_23 - .L_22)
.L_22:
        /*001c*/ 	.word	0x00000000
        /*0020*/ 	.short	0x0002
        /*0022*/ 	.short	0x0010
        /*0024*/ 	.byte	0x00, 0xf5, 0x21, 0x00


	//----- nvinfo : EIATTR_KPARAM_INFO
	.align		4
.L_23:
        /*0028*/ 	.byte	0x04, 0x17
        /*002a*/ 	.short	(.L_25 - .L_24)
.L_24:
        /*002c*/ 	.word	0x00000000
        /*0030*/ 	.short	0x0001
        /*0032*/ 	.short	0x0008
        /*0034*/ 	.byte	0x00, 0xf5, 0x21, 0x00


	//----- nvinfo : EIATTR_KPARAM_INFO
	.align		4
.L_25:
        /*0038*/ 	.byte	0x04, 0x17
        /*003a*/ 	.short	(.L_27 - .L_26)
.L_26:
        /*003c*/ 	.word	0x00000000
        /*0040*/ 	.short	0x0000
        /*0042*/ 	.short	0x0000
        /*0044*/ 	.byte	0x00, 0xf5, 0x21, 0x00


	//----- nvinfo : EIATTR_SPARSE_MMA_MASK
	.align		4
.L_27:
        /*0048*/ 	.byte	0x03, 0x50
        /*004a*/ 	.short	0x0000


	//----- nvinfo : EIATTR_MAXREG_COUNT
	.align		4
        /*004c*/ 	.byte	0x03, 0x1b
        /*004e*/ 	.short	0x00ff


	//----- nvinfo : EIATTR_NUM_BARRIERS
	.align		4
        /*0050*/ 	.byte	0x02, 0x4c
        /*0052*/ 	.byte	0x01
	.zero		1


	//----- nvinfo : EIATTR_MERCURY_ISA_VERSION
	.align		4
        /*0054*/ 	.byte	0x03, 0x5f
        /*0056*/ 	.short	0x0101


	//----- nvinfo : EIATTR_VRC_CTA_INIT_COUNT
	.align		4
        /*0058*/ 	.byte	0x02, 0x4a
	.zero		1
	.zero		1


	//----- nvinfo : EIATTR_EXIT_INSTR_OFFSETS
	.align		4
        /*005c*/ 	.byte	0x04, 0x1c
        /*005e*/ 	.short	(.L_29 - .L_28)


	//   ....[0]....
.L_28:
        /*0060*/ 	.word	0x00000ff0


	//----- nvinfo : EIATTR_CBANK_PARAM_SIZE
	.align		4
.L_29:
        /*0064*/ 	.byte	0x03, 0x19
        /*0066*/ 	.short	0x001c


	//----- nvinfo : EIATTR_PARAM_CBANK
	.align		4
        /*0068*/ 	.byte	0x04, 0x0a
        /*006a*/ 	.short	(.L_31 - .L_30)
	.align		4
.L_30:
        /*006c*/ 	.word	index@(.nv.constant0._Z16matmul_partitionPKfS0_Pfi)
        /*0070*/ 	.short	0x0380
        /*0072*/ 	.short	0x001c


	//----- nvinfo : EIATTR_SW_WAR
	.align		4
.L_31:
        /*0074*/ 	.byte	0x04, 0x36
        /*0076*/ 	.short	(.L_33 - .L_32)
.L_32:
        /*0078*/ 	.word	0x00000008
.L_33:


//--------------------- .nv.info._Z18matmul_traditionalPKfS0_Pfii --------------------------
	.section	.nv.info._Z18matmul_traditionalPKfS0_Pfii,"",@"SHT_CUDA_INFO"
	.sectionflags	@""
	.align	4


	//----- nvinfo : EIATTR_CUDA_API_VERSION
	.align		4
        /*0000*/ 	.byte	0x04, 0x37
        /*0002*/ 	.short	(.L_35 - .L_34)
.L_34:
        /*0004*/ 	.word	0x00000082


	//----- nvinfo : EIATTR_KPARAM_INFO
	.align		4
.L_35:
        /*0008*/ 	.byte	0x04, 0x17
        /*000a*/ 	.short	(.L_37 - .L_36)
.L_36:
        /*000c*/ 	.word	0x00000000
        /*0010*/ 	.short	0x0004
        /*0012*/ 	.short	0x001c
        /*0014*/ 	.byte	0x00, 0xf0, 0x11, 0x00


	//----- nvinfo : EIATTR_KPARAM_INFO
	.align		4
.L_37:
        /*0018*/ 	.byte	0x04, 0x17
        /*001a*/ 	.short	(.L_39 - .L_38)
.L_38:
        /*001c*/ 	.word	0x00000000
        /*0020*/ 	.short	0x0003
        /*0022*/ 	.short	0x0018
        /*0024*/ 	.byte	0x00, 0xf0, 0x11, 0x00


	//----- nvinfo : EIATTR_KPARAM_INFO
	.align		4
.L_39:
        /*0028*/ 	.byte	0x04, 0x17
        /*002a*/ 	.short	(.L_41 - .L_40)
.L_40:
        /*002c*/ 	.word	0x00000000
        /*0030*/ 	.short	0x0002
        /*0032*/ 	.short	0x0010
        /*0034*/ 	.byte	0x00, 0xf5, 0x21, 0x00


	//----- nvinfo : EIATTR_KPARAM_INFO
	.align		4
.L_41:
        /*0038*/ 	.byte	0x04, 0x17
        /*003a*/ 	.short	(.L_43 - .L_42)
.L_42:
        /*003c*/ 	.word	0x00000000
        /*0040*/ 	.short	0x0001
        /*0042*/ 	.short	0x0008
        /*0044*/ 	.byte	0x00, 0xf5, 0x21, 0x00


	//----- nvinfo : EIATTR_KPARAM_INFO
	.align		4
.L_43:
        /*0048*/ 	.byte	0x04, 0x17
        /*004a*/ 	.short	(.L_45 - .L_44)
.L_44:
        /*004c*/ 	.word	0x00000000
        /*0050*/ 	.short	0x0000
        /*0052*/ 	.short	0x0000
        /*0054*/ 	.byte	0x00, 0xf5, 0x21, 0x00


	//----- nvinfo : EIATTR_SPARSE_MMA_MASK
	.align		4
.L_45:
        /*0058*/ 	.byte	0x03, 0x50
        /*005a*/ 	.short	0x0000


	//----- nvinfo : EIATTR_MAXREG_COUNT
	.align		4
        /*005c*/ 	.byte	0x03, 0x1b
        /*005e*/ 	.short	0x00ff


	//----- nvinfo : EIATTR_MERCURY_ISA_VERSION
	.align		4
        /*0060*/ 	.byte	0x03, 0x5f
        /*0062*/ 	.short	0x0101


	//----- nvinfo : EIATTR_VRC_CTA_INIT_COUNT
	.align		4
        /*0064*/ 	.byte	0x02, 0x4a
	.zero		1
	.zero		1


	//----- nvinfo : EIATTR_EXIT_INSTR_OFFSETS
	.align		4
        /*0068*/ 	.byte	0x04, 0x1c
        /*006a*/ 	.short	(.L_47 - .L_46)


	//   ....[0]....
.L_46:
        /*006c*/ 	.word	0x000000d0


	//   ....[1]....
        /*0070*/ 	.word	0x00000960


	//----- nvinfo : EIATTR_CBANK_PARAM_SIZE
	.align		4
.L_47:
        /*0074*/ 	.byte	0x03, 0x19
        /*0076*/ 	.short	0x0020


	//----- nvinfo : EIATTR_PARAM_CBANK
	.align		4
        /*0078*/ 	.byte	0x04, 0x0a
        /*007a*/ 	.short	(.L_49 - .L_48)
	.align		4
.L_48:
        /*007c*/ 	.word	index@(.nv.constant0._Z18matmul_traditionalPKfS0_Pfii)
        /*0080*/ 	.short	0x0380
        /*0082*/ 	.short	0x0020


	//----- nvinfo : EIATTR_SW_WAR
	.align		4
.L_49:
        /*0084*/ 	.byte	0x04, 0x36
        /*0086*/ 	.short	(.L_51 - .L_50)
.L_50:
        /*0088*/ 	.word	0x00000008
.L_51:


//--------------------- .nv.info._Z6matmulPKfS0_Pfii --------------------------
	.section	.nv.info._Z6matmulPKfS0_Pfii,"",@"SHT_CUDA_INFO"
	.sectionflags	@""
	.align	4


	//----- nvinfo : EIATTR_CUDA_API_VERSION
	.align		4
        /*0000*/ 	.byte	0x04, 0x37
        /*0002*/ 	.short	(.L_53 - .L_52)
.L_52:
        /*0004*/ 	.word	0x00000082


	//----- nvinfo : EIATTR_KPARAM_INFO
	.align		4
.L_53:
        /*0008*/ 	.byte	0x04, 0x17
        /*000a*/ 	.short	(.L_55 - .L_54)
.L_54:
        /*000c*/ 	.word	0x00000000
        /*0010*/ 	.short	0x0004
        /*0012*/ 	.short	0x001c
        /*0014*/ 	.byte	0x00, 0xf0, 0x11, 0x00


	//----- nvinfo : EIATTR_KPARAM_INFO
	.align		4
.L_55:
        /*0018*/ 	.byte	0x04, 0x17
        /*001a*/ 	.short	(.L_57 - .L_56)
.L_56:
        /*001c*/ 	.word	0x00000000
        /*0020*/ 	.short	0x0003
        /*0022*/ 	.short	0x0018
        /*0024*/ 	.byte	0x00, 0xf0, 0x11, 0x00


	//----- nvinfo : EIATTR_KPARAM_INFO
	.align		4
.L_57:
        /*0028*/ 	.byte	0x04, 0x17
        /*002a*/ 	.short	(.L_59 - .L_58)
.L_58:
        /*002c*/ 	.word	0x00000000
        /*0030*/ 	.short	0x0002
        /*0032*/ 	.short	0x0010
        /*0034*/ 	.byte	0x00, 0xf5, 0x21, 0x00


	//----- nvinfo : EIATTR_KPARAM_INFO
	.align		4
.L_59:
        /*0038*/ 	.byte	0x04, 0x17
        /*003a*/ 	.short	(.L_61 - .L_60)
.L_60:
        /*003c*/ 	.word	0x00000000
        /*0040*/ 	.short	0x0001
        /*0042*/ 	.short	0x0008
        /*0044*/ 	.byte	0x00, 0xf5, 0x21, 0x00


	//----- nvinfo : EIATTR_KPARAM_INFO
	.align		4
.L_61:
        /*0048*/ 	.byte	0x04, 0x17
        /*004a*/ 	.short	(.L_63 - .L_62)
.L_62:
        /*004c*/ 	.word	0x00000000
        /*0050*/ 	.short	0x0000
        /*0052*/ 	.short	0x0000
        /*0054*/ 	.byte	0x00, 0xf5, 0x21, 0x00


	//----- nvinfo : EIATTR_SPARSE_MMA_MASK
	.align		4
.L_63:
        /*0058*/ 	.byte	0x03, 0x50
        /*005a*/ 	.short	0x0000


	//----- nvinfo : EIATTR_MAXREG_COUNT
	.align		4
        /*005c*/ 	.byte	0x03, 0x1b
        /*005e*/ 	.short	0x00ff


	//----- nvinfo : EIATTR_MERCURY_ISA_VERSION
	.align		4
        /*0060*/ 	.byte	0x03, 0x5f
        /*0062*/ 	.short	0x0101


	//----- nvinfo : EIATTR_VRC_CTA_INIT_COUNT
	.align		4
        /*0064*/ 	.byte	0x02, 0x4a
	.zero		1
	.zero		1


	//----- nvinfo : EIATTR_EXIT_INSTR_OFFSETS
	.align		4
        /*0068*/ 	.byte	0x04, 0x1c
        /*006a*/ 	.short	(.L_65 - .L_64)


	//   ....[0]....
.L_64:
        /*006c*/ 	.word	0x000000c0


	//   ....[1]....
        /*0070*/ 	.word	0x00000ac0


	//----- nvinfo : EIATTR_CBANK_PARAM_SIZE
	.align		4
.L_65:
        /*0074*/ 	.byte	0x03, 0x19
        /*0076*/ 	.short	0x0020


	//----- nvinfo : EIATTR_PARAM_CBANK
	.align		4
        /*0078*/ 	.byte	0x04, 0x0a
        /*007a*/ 	.short	(.L_67 - .L_66)
	.align		4
.L_66:
        /*007c*/ 	.word	index@(.nv.constant0._Z6matmulPKfS0_Pfii)
        /*0080*/ 	.short	0x0380
        /*0082*/ 	.short	0x0020


	//----- nvinfo : EIATTR_SW_WAR
	.align		4
.L_67:
        /*0084*/ 	.byte	0x04, 0x36
        /*0086*/ 	.short	(.L_69 - .L_68)
.L_68:
        /*0088*/ 	.word	0x00000008
.L_69:


//--------------------- .nv.callgraph             --------------------------
	.section	.nv.callgraph,"",@"SHT_CUDA_CALLGRAPH"
	.align	4
	.sectionentsize	8
	.align		4
        /*0000*/ 	.word	0x00000000
	.align		4
        /*0004*/ 	.word	0xffffffff
	.align		4
        /*0008*/ 	.word	0x00000000
	.align		4
        /*000c*/ 	.word	0xfffffffe
	.align		4
        /*0010*/ 	.word	0x00000000
	.align		4
        /*0014*/ 	.word	0xfffffffd
	.align		4
        /*0018*/ 	.word	0x00000000
	.align		4
        /*001c*/ 	.word	0xfffffffc


//--------------------- .text._Z16matmul_partitionPKfS0_Pfi --------------------------
	.section	.text._Z16matmul_partitionPKfS0_Pfi,"ax",@progbits
	.align	128
        .global         _Z16matmul_partitionPKfS0_Pfi
        .type           _Z16matmul_partitionPKfS0_Pfi,@function
        .size           _Z16matmul_partitionPKfS0_Pfi,(.L_x_16 - _Z16matmul_partitionPKfS0_Pfi)
        .other          _Z16matmul_partitionPKfS0_Pfi,@"STO_CUDA_ENTRY STV_DEFAULT"
_Z16matmul_partitionPKfS0_Pfi:
.text._Z16matmul_partitionPKfS0_Pfi:
[----:B------:R-:W-:Y:S08]  /*0000*/  LDC R1, c[0x0][0x37c] ;  /* 0x0000df00ff017b82 */ /* 0x000ff00000000800 */
[----:B------:R-:W0:Y:S01]  /*0010*/  LDC R0, c[0x0][0x398] ;  /* 0x0000e600ff007b82 */ /* 0x000e220000000800 */
[----:B------:R-:W1:Y:S01]  /*0020*/  S2R R17, SR_CTAID.Y ;  /* 0x0000000000117919 */ /* 0x000e620000002600 */
[----:B------:R-:W2:Y:S01]  /*0030*/  LDCU.64 UR8, c[0x0][0x358] ;  /* 0x00006b00ff0877ac */ /* 0x000ea20008000a00 */
[----:B------:R-:W-:Y:S01]  /*0040*/  HFMA2 R25, -RZ, RZ, 0, 0 ;  /* 0x00000000ff197431 */ /* 0x000fe200000001ff */
[----:B------:R-:W1:Y:S01]  /*0050*/  S2R R6, SR_TID.Y ;  /* 0x0000000000067919 */ /* 0x000e620000002200 */
[----:B------:R-:W3:Y:S01]  /*0060*/  S2R R2, SR_CTAID.X ;  /* 0x0000000000027919 */ /* 0x000ee20000002500 */
[----:B------:R-:W4:Y:S01]  /*0070*/  S2R R3, SR_TID.X ;  /* 0x0000000000037919 */ /* 0x000f220000002100 */
[----:B0-----:R-:W-:-:S02]  /*0080*/  ISETP.GE.AND P0, PT, R0, 0x8, PT ;  /* 0x000000080000780c */ /* 0x001fc40003f06270 */
[----:B-1----:R-:W-:-:S11]  /*0090*/  LEA R17, R17, R6, 0x3 ;  /* 0x0000000611117211 */ /* 0x002fd600078e18ff */
[----:B--234-:R-:W-:Y:S05]  /*00a0*/  @!P0 BRA `(.L_x_0) ;  /* 0x0000000c00bc8947 */ /* 0x01cfea0003800000 */
[----:B------:R-:W0:Y:S01]  /*00b0*/  S2UR UR6, SR_CgaCtaId ;  /* 0x00000000000679c3 */ /* 0x000e220000008800 */
[----:B------:R-:W-:Y:S01]  /*00c0*/  SHF.R.S32.HI R5, RZ, 0x1f, R0 ;  /* 0x0000001fff057819 */ /* 0x000fe20000011400 */
[----:B------:R-:W-:Y:S01]  /*00d0*/  UMOV UR4, 0x400 ;  /* 0x0000040000047882 */ /* 0x000fe20000000000 */
[-CC-:B------:R-:W-:Y:S01]  /*00e0*/  IMAD R19, R6, R0.reuse, R3.reuse ;  /* 0x0000000006137224 */ /* 0x180fe200078e0203 */
[----:B------:R-:W-:Y:S01]  /*00f0*/  UIADD3 UR5, UPT, UPT, UR4, 0x100, URZ ;  /* 0x0000010004057890 */ /* 0x000fe2000fffe0ff */
[-C--:B------:R-:W-:Y:S01]  /*0100*/  LEA.HI R5, R5, R0.reuse, RZ, 0x3 ;  /* 0x0000000005057211 */ /* 0x080fe200078f18ff */
[----:B------:R-:W-:Y:S01]  /*0110*/  IMAD R4, R17, R0, R3 ;  /* 0x0000000011047224 */ /* 0x000fe200078e0203 */
[----:B------:R-:W-:Y:S01]  /*0120*/  MOV R25, RZ ;  /* 0x000000ff00197202 */ /* 0x000fe20000000f00 */
[----:B------:R-:W1:Y:S01]  /*0130*/  LDC.64 R22, c[0x0][0x380] ;  /* 0x0000e000ff167b82 */ /* 0x000e620000000a00 */
[----:B------:R-:W-:Y:S02]  /*0140*/  SHF.R.S32.HI R5, RZ, 0x3, R5 ;  /* 0x00000003ff057819 */ /* 0x000fe40000011405 */
[----:B------:R-:W-:-:S02]  /*0150*/  LEA R19, R2, R19, 0x3 ;  /* 0x0000001302137211 */ /* 0x000fc400078e18ff */
[----:B------:R-:W-:-:S03]  /*0160*/  IADD3 R5, PT, PT, -R5, RZ, RZ ;  /* 0x000000ff05057210 */ /* 0x000fc60007ffe1ff */
[----:B------:R-:W2:Y:S01]  /*0170*/  LDC.64 R20, c[0x0][0x388] ;  /* 0x0000e200ff147b82 */ /* 0x000ea20000000a00 */
[----:B------:R-:W-:Y:S01]  /*0180*/  ISETP.GE.AND P0, PT, R5, RZ, PT ;  /* 0x000000ff0500720c */ /* 0x000fe20003f06270 */
[----:B0-----:R-:W-:Y:S02]  /*0190*/  ULEA UR4, UR6, UR4, 0x18 ;  /* 0x0000000406047291 */ /* 0x001fe4000f8ec0ff */
[----:B------:R-:W-:-:S04]  /*01a0*/  ULEA UR5, UR6, UR5, 0x18 ;  /* 0x0000000506057291 */ /* 0x000fc8000f8ec0ff */
[C---:B------:R-:W-:Y:S02]  /*01b0*/  LEA R18, R6.reuse, UR4, 0x5 ;  /* 0x0000000406127c11 */ /* 0x040fe4000f8e28ff */
[C---:B------:R-:W-:Y:S02]  /*01c0*/  LEA R7, R3.reuse, UR5, 0x2 ;  /* 0x0000000503077c11 */ /* 0x040fe4000f8e10ff */
[----:B------:R-:W-:Y:S02]  /*01d0*/  LEA R16, R3, R18, 0x2 ;  /* 0x0000001203107211 */ /* 0x000fe400078e10ff */
[----:B------:R-:W-:Y:S01]  /*01e0*/  LEA R6, R6, R7, 0x5 ;  /* 0x0000000706067211 */ /* 0x000fe200078e28ff */
[----:B------:R-:W-:Y:S06]  /*01f0*/  @P0 BRA `(.L_x_1) ;  /* 0x0000000800ec0947 */ /* 0x000fec0003800000 */
[----:B------:R-:W-:Y:S02]  /*0200*/  IADD3 R8, PT, PT, -R5, RZ, RZ ;  /* 0x000000ff05087210 */ /* 0x000fe40007ffe1ff */
[----:B------:R-:W-:Y:S02]  /*0210*/  PLOP3.LUT P0, PT, PT, PT, PT, 0x80, 0x8 ;  /* 0x000000000008781c */ /* 0x000fe40003f0f070 */
[----:B------:R-:W-:-:S13]  /*0220*/  ISETP.GT.AND P1, PT, R8, 0x3, PT ;  /* 0x000000030800780c */ /* 0x000fda0003f24270 */
[----:B------:R-:W-:Y:S05]  /*0230*/  @!P1 BRA `(.L_x_2) ;  /* 0x0000000400d89947 */ /* 0x000fea0003800000 */
[----:B------:R-:W0:Y:S01]  /*0240*/  LDC.64 R14, c[0x0][0x380] ;  /* 0x0000e000ff0e7b82 */ /* 0x000e220000000a00 */
[----:B------:R-:W-:-:S07]  /*0250*/  PLOP3.LUT P0, PT, PT, PT, PT, 0x8, 0x80 ;  /* 0x000000000080781c */ /* 0x000fce0003f0e170 */
[----:B------:R-:W3:Y:S06]  /*0260*/  LDC.64 R12, c[0x0][0x388] ;  /* 0x0000e200ff0c7b82 */ /* 0x000eec0000000a00 */
.L_x_3:
[----:B0-----:R-:W-:-:S04]  /*0270*/  IMAD.WIDE R28, R4, 0x4, R14 ;  /* 0x00000004041c7825 */ /* 0x001fc800078e020e */
[----:B---3--:R-:W-:Y:S02]  /*0280*/  IMAD.WIDE.U32 R26, R19, 0x4, R12 ;  /* 0x00000004131a7825 */ /* 0x008fe400078e000c */
[----:B------:R-:W3:Y:S04]  /*0290*/  LDG.E R29, desc[UR8][R28.64] ;  /* 0x000000081c1d7981 */ /* 0x000ee8000c1e1900 */
[----:B------:R-:W4:Y:S01]  /*02a0*/  LDG.E R27, desc[UR8][R26.64] ;  /* 0x000000081a1b7981 */ /* 0x000f22000c1e1900 */
[----:B------:R-:W-:-:S03]  /*02b0*/  LEA R19, R0, R19, 0x3 ;  /* 0x0000001300137211 */ /* 0x000fc600078e18ff */
[----:B---3--:R-:W-:Y:S04]  /*02c0*/  STS [R16], R29 ;  /* 0x0000001d10007388 */ /* 0x008fe80000000800 */
[----:B----4-:R-:W-:Y:S01]  /*02d0*/  STS [R6], R27 ;  /* 0x0000001b06007388 */ /* 0x010fe20000000800 */
[----:B------:R-:W-:Y:S06]  /*02e0*/  BAR.SYNC.DEFER_BLOCKING 0x0 ;  /* 0x0000000000007b1d */ /* 0x000fec0000010000 */
[----:B------:R-:W-:Y:S04]  /*02f0*/  LDS R24, [R7] ;  /* 0x0000000007187984 */ /* 0x000fe80000000800 */
[----:B------:R-:W0:Y:S04]  /*0300*/  LDS.128 R8, [R18] ;  /* 0x0000000012087984 */ /* 0x000e280000000c00 */
[----:B------:R-:W3:Y:S04]  /*0310*/  LDS R26, [R7+0x20] ;  /* 0x00002000071a7984 */ /* 0x000ee80000000800 */
[----:B------:R-:W-:Y:S01]  /*0320*/  LDS R27, [R7+0xa0] ;  /* 0x0000a000071b7984 */ /* 0x000fe20000000800 */
[----:B0-----:R-:W-:-:S03]  /*0330*/  FFMA R8, R8, R24, R25 ;  /* 0x0000001808087223 */ /* 0x001fc60000000019 */
[----:B------:R-:W0:Y:S01]  /*0340*/  LDS R24, [R7+0x40] ;  /* 0x0000400007187984 */ /* 0x000e220000000800 */
[----:B---3--:R-:W-:-:S03]  /*0350*/  FFMA R9, R26, R9, R8 ;  /* 0x000000091a097223 */ /* 0x008fc60000000008 */
[----:B------:R-:W3:Y:S01]  /*0360*/  LDS R25, [R7+0x60] ;  /* 0x0000600007197984 */ /* 0x000ee20000000800 */
[----:B0-----:R-:W-:-:S03]  /*0370*/  FFMA R10, R24, R10, R9 ;  /* 0x0000000a180a7223 */ /* 0x001fc60000000009 */
[----:B------:R-:W-:Y:S01]  /*0380*/  LDS R24, [R7+0x80] ;  /* 0x0000800007187984 */ /* 0x000fe20000000800 */
[----:B---3--:R-:W-:-:S03]  /*0390*/  FFMA R25, R25, R11, R10 ;  /* 0x0000000b19197223 */ /* 0x008fc6000000000a */
[----:B------:R-:W0:Y:S02]  /*03a0*/  LDS.128 R8, [R18+0x10] ;  /* 0x0000100012087984 */ /* 0x000e240000000c00 */
[----:B0-----:R-:W-:Y:S02]  /*03b0*/  FFMA R8, R8, R24, R25 ;  /* 0x0000001808087223 */ /* 0x001fe40000000019 */
[----:B------:R-:W0:Y:S02]  /*03c0*/  LDS R24, [R7+0xc0] ;  /* 0x0000c00007187984 */ /* 0x000e240000000800 */
[----:B------:R-:W-:Y:S01]  /*03d0*/  FFMA R9, R27, R9, R8 ;  /* 0x000000091b097223 */ /* 0x000fe20000000008 */
[----:B------:R-:W-:-:S05]  /*03e0*/  IADD3 R27, PT, PT, R4, 0x8, RZ ;  /* 0x00000008041b7810 */ /* 0x000fca0007ffe0ff */
[----:B------:R-:W-:-:S04]  /*03f0*/  IMAD.WIDE R26, R27, 0x4, R14 ;  /* 0x000000041b1a7825 */ /* 0x000fc800078e020e */
[----:B0-----:R-:W-:Y:S01]  /*0400*/  FFMA R10, R24, R10, R9 ;  /* 0x0000000a180a7223 */ /* 0x001fe20000000009 */
[----:B------:R-:W-:Y:S01]  /*0410*/  IMAD.WIDE.U32 R24, R19, 0x4, R12 ;  /* 0x0000000413187825 */ /* 0x000fe200078e000c */
[----:B------:R-:W0:Y:S01]  /*0420*/  LDS R9, [R7+0xe0] ;  /* 0x0000e00007097984 */ /* 0x000e220000000800 */
[----:B------:R-:W-:Y:S06]  /*0430*/  BAR.SYNC.DEFER_BLOCKING 0x0 ;  /* 0x0000000000007b1d */ /* 0x000fec0000010000 */
[----:B------:R-:W3:Y:S04]  /*0440*/  LDG.E R27, desc[UR8][R26.64] ;  /* 0x000000081a1b7981 */ /* 0x000ee8000c1e1900 */
[----:B------:R-:W4:Y:S01]  /*0450*/  LDG.E R25, desc[UR8][R24.64] ;  /* 0x0000000818197981 */ /* 0x000f22000c1e1900 */
[----:B------:R-:W-:Y:S01]  /*0460*/  LEA R19, R0, R19, 0x3 ;  /* 0x0000001300137211 */ /* 0x000fe200078e18ff */
[----:B0-----:R-:W-:-:S02]  /*0470*/  FFMA R29, R9, R11, R10 ;  /* 0x0000000b091d7223 */ /* 0x001fc4000000000a */
[----:B---3--:R0:W-:Y:S04]  /*0480*/  STS [R16], R27 ;  /* 0x0000001b10007388 */ /* 0x0081e80000000800 */
[----:B----4-:R-:W-:Y:S01]  /*0490*/  STS [R6], R25 ;  /* 0x0000001906007388 */ /* 0x010fe20000000800 */
[----:B------:R-:W-:Y:S01]  /*04a0*/  BAR.SYNC.DEFER_BLOCKING 0x0 ;  /* 0x0000000000007b1d */ /* 0x000fe20000010000 */
[----:B0-----:R-:W-:-:S05]  /*04b0*/  IADD3 R27, PT, PT, R4, 0x10, RZ ;  /* 0x00000010041b7810 */ /* 0x001fca0007ffe0ff */
[----:B------:R-:W-:Y:S01]  /*04c0*/  IMAD.WIDE R26, R27, 0x4, R14 ;  /* 0x000000041b1a7825 */ /* 0x000fe200078e020e */
[----:B------:R-:W-:Y:S04]  /*04d0*/  LDS R28, [R7] ;  /* 0x00000000071c7984 */ /* 0x000fe80000000800 */
[----:B------:R-:W0:Y:S04]  /*04e0*/  LDS.128 R8, [R18] ;  /* 0x0000000012087984 */ /* 0x000e280000000c00 */
[----:B------:R-:W3:Y:S04]  /*04f0*/  LDS R24, [R7+0x20] ;  /* 0x0000200007187984 */ /* 0x000ee80000000800 */
[----:B------:R-:W-:Y:S01]  /*0500*/  LDS R25, [R7+0xa0] ;  /* 0x0000a00007197984 */ /* 0x000fe20000000800 */
[----:B0-----:R-:W-:-:S03]  /*0510*/  FFMA R8, R8, R28, R29 ;  /* 0x0000001c08087223 */ /* 0x001fc6000000001d */
[----:B------:R-:W0:Y:S01]  /*0520*/  LDS R28, [R7+0x40] ;  /* 0x00004000071c7984 */ /* 0x000e220000000800 */
[----:B---3--:R-:W-:-:S03]  /*0530*/  FFMA R9, R24, R9, R8 ;  /* 0x0000000918097223 */ /* 0x008fc60000000008 */
[----:B------:R-:W3:Y:S04]  /*0540*/  LDS R29, [R7+0x60] ;  /* 0x00006000071d7984 */ /* 0x000ee80000000800 */
[----:B------:R-:W-:Y:S01]  /*0550*/  LDS R24, [R7+0x80] ;  /* 0x0000800007187984 */ /* 0x000fe20000000800 */
[----:B0-----:R-:W-:-:S04]  /*0560*/  FFMA R10, R28, R10, R9 ;  /* 0x0000000a1c0a7223 */ /* 0x001fc80000000009 */
[----:B---3--:R-:W-:Y:S02]  /*0570*/  FFMA R29, R29, R11, R10 ;  /* 0x0000000b1d1d7223 */ /* 0x008fe4000000000a */
[----:B------:R-:W0:Y:S02]  /*0580*/  LDS.128 R8, [R18+0x10] ;  /* 0x0000100012087984 */ /* 0x000e240000000c00 */
[----:B0-----:R-:W-:Y:S02]  /*0590*/  FFMA R8, R8, R24, R29 ;  /* 0x0000001808087223 */ /* 0x001fe4000000001d */
[----:B------:R-:W0:Y:S02]  /*05a0*/  LDS R24, [R7+0xc0] ;  /* 0x0000c00007187984 */ /* 0x000e240000000800 */
[----:B------:R-:W-:-:S04]  /*05b0*/  FFMA R9, R25, R9, R8 ;  /* 0x0000000919097223 */ /* 0x000fc80000000008 */
        /* <DEDUP_REMOVED lines=34> */
[----:B------:R-:W-:-:S02]  /*07e0*/  IADD3 R5, PT, PT, R5, 0x4, RZ ;  /* 0x0000000405057810 */ /* 0x000fc40007ffe0ff */
[----:B------:R-:W-:Y:S02]  /*07f0*/  IADD3 R4, PT, PT, R4, 0x20, RZ ;  /* 0x0000002004047810 */ /* 0x000fe40007ffe0ff */
[----:B------:R-:W-:Y:S02]  /*0800*/  ISETP.GE.AND P1, PT, R5, -0x3, PT ;  /* 0xfffffffd0500780c */ /* 0x000fe40003f26270 */
[----:B------:R-:W-:Y:S01]  /*0810*/  LEA R19, R0, R19, 0x3 ;  /* 0x0000001300137211 */ /* 0x000fe200078e18ff */
[----:B0-----:R-:W-:Y:S01]  /*0820*/  FFMA R29, R9, R11, R10 ;  /* 0x0000000b091d7223 */ /* 0x001fe2000000000a */
[----:B---3--:R-:W-:Y:S04]  /*0830*/  STS [R16], R27 ;  /* 0x0000001b10007388 */ /* 0x008fe80000000800 */
[----:B----4-:R-:W-:Y:S01]  /*0840*/  STS [R6], R25 ;  /* 0x0000001906007388 */ /* 0x010fe20000000800 */
[----:B------:R-:W-:Y:S06]  /*0850*/  BAR.SYNC.DEFER_BLOCKING 0x0 ;  /* 0x0000000000007b1d */ /* 0x000fec0000010000 */
[----:B------:R-:W-:Y:S04]  /*0860*/  LDS R28, [R7] ;  /* 0x00000000071c7984 */ /* 0x000fe80000000800 */
[----:B------:R-:W0:Y:S04]  /*0870*/  LDS.128 R8, [R18] ;  /* 0x0000000012087984 */ /* 0x000e280000000c00 */
[----:B------:R-:W3:Y:S04]  /*0880*/  LDS R24, [R7+0x20] ;  /* 0x0000200007187984 */ /* 0x000ee80000000800 */
[----:B------:R-:W-:Y:S04]  /*0890*/  LDS R25, [R7+0xa0] ;  /* 0x0000a00007197984 */ /* 0x000fe80000000800 */
        /* <DEDUP_REMOVED lines=12> */
[----:B0-----:R-:W-:-:S04]  /*0960*/  FFMA R10, R24, R10, R9 ;  /* 0x0000000a180a7223 */ /* 0x001fc80000000009 */
[----:B------:R-:W-:Y:S01]  /*0970*/  FFMA R25, R27, R11, R10 ;  /* 0x0000000b1b197223 */ /* 0x000fe2000000000a */
[----:B------:R-:W-:Y:S06]  /*0980*/  BAR.SYNC.DEFER_BLOCKING 0x0 ;  /* 0x0000000000007b1d */ /* 0x000fec0000010000 */
[----:B------:R-:W-:Y:S05]  /*0990*/  @!P1 BRA `(.L_x_3) ;  /* 0xfffffff800349947 */ /* 0x000fea000383ffff */
.L_x_2:
[----:B------:R-:W-:-:S04]  /*09a0*/  IADD3 R8, PT, PT, -R5, RZ, RZ ;  /* 0x000000ff05087210 */ /* 0x000fc80007ffe1ff */
[----:B------:R-:W-:-:S13]  /*09b0*/  ISETP.GT.AND P1, PT, R8, 0x1, PT ;  /* 0x000000010800780c */ /* 0x000fda0003f24270 */
[----:B------:R-:W-:Y:S05]  /*09c0*/  @!P1 BRA `(.L_x_4) ;  /* 0x0000000000f09947 */ /* 0x000fea0003800000 */
[----:B------:R-:W0:Y:S08]  /*09d0*/  LDC.64 R28, c[0x0][0x380] ;  /* 0x0000e000ff1c7b82 */ /* 0x000e300000000a00 */
[----:B------:R-:W3:Y:S01]  /*09e0*/  LDC.64 R26, c[0x0][0x388] ;  /* 0x0000e200ff1a7b82 */ /* 0x000ee20000000a00 */
[----:B0-----:R-:W-:-:S06]  /*09f0*/  IMAD.WIDE R14, R4, 0x4, R28 ;  /* 0x00000004040e7825 */ /* 0x001fcc00078e021c */
[----:B------:R-:W4:Y:S01]  /*0a00*/  LDG.E R15, desc[UR8][R14.64] ;  /* 0x000000080e0f7981 */ /* 0x000f22000c1e1900 */
[----:B---3--:R-:W-:-:S06]  /*0a10*/  IMAD.WIDE.U32 R12, R19, 0x4, R26 ;  /* 0x00000004130c7825 */ /* 0x008fcc00078e001a */
[----:B------:R-:W3:Y:S01]  /*0a20*/  LDG.E R13, desc[UR8][R12.64] ;  /* 0x000000080c0d7981 */ /* 0x000ee2000c1e1900 */
[----:B------:R-:W-:-:S05]  /*0a30*/  LEA R19, R0, R19, 0x3 ;  /* 0x0000001300137211 */ /* 0x000fca00078e18ff */
[----:B------:R-:W-:Y:S01]  /*0a40*/  IMAD.WIDE.U32 R26, R19, 0x4, R26 ;  /* 0x00000004131a7825 */ /* 0x000fe200078e001a */
[----:B----4-:R-:W-:Y:S04]  /*0a50*/  STS [R16], R15 ;  /* 0x0000000f10007388 */ /* 0x010fe80000000800 */
[----:B---3--:R-:W-:Y:S01]  /*0a60*/  STS [R6], R13 ;  /* 0x0000000d06007388 */ /* 0x008fe20000000800 */
[----:B------:R-:W-:Y:S06]  /*0a70*/  BAR.SYNC.DEFER_BLOCKING 0x0 ;  /* 0x0000000000007b1d */ /* 0x000fec0000010000 */
[----:B------:R-:W-:Y:S04]  /*0a80*/  LDS R24, [R7] ;  /* 0x0000000007187984 */ /* 0x000fe80000000800 */
[----:B------:R-:W0:Y:S04]  /*0a90*/  LDS.128 R8, [R18] ;  /* 0x0000000012087984 */ /* 0x000e280000000c00 */
[----:B------:R-:W3:Y:S01]  /*0aa0*/  LDS R12, [R7+0x20] ;  /* 0x00002000070c7984 */ /* 0x000ee20000000800 */
[----:B0-----:R-:W-:-:S03]  /*0ab0*/  FFMA R8, R8, R24, R25 ;  /* 0x0000001808087223 */ /* 0x001fc60000000019 */
[----:B------:R-:W0:Y:S01]  /*0ac0*/  LDS R24, [R7+0x40] ;  /* 0x0000400007187984 */ /* 0x000e220000000800 */
[----:B---3--:R-:W-:-:S03]  /*0ad0*/  FFMA R9, R12, R9, R8 ;  /* 0x000000090c097223 */ /* 0x008fc60000000008 */
[----:B------:R-:W3:Y:S04]  /*0ae0*/  LDS R25, [R7+0x60] ;  /* 0x0000600007197984 */ /* 0x000ee80000000800 */
[----:B------:R-:W-:Y:S01]  /*0af0*/  LDS.128 R12, [R18+0x10] ;  /* 0x00001000120c7984 */ /* 0x000fe20000000c00 */
[----:B0-----:R-:W-:-:S03]  /*0b00*/  FFMA R10, R24, R10, R9 ;  /* 0x0000000a180a7223 */ /* 0x001fc60000000009 */
[----:B------:R-:W0:Y:S01]  /*0b10*/  LDS R9, [R7+0x80] ;  /* 0x0000800007097984 */ /* 0x000e220000000800 */
[----:B---3--:R-:W-:Y:S01]  /*0b20*/  FFMA R11, R25, R11, R10 ;  /* 0x0000000b190b7223 */ /* 0x008fe2000000000a */
[----:B------:R-:W-:-:S05]  /*0b30*/  IADD3 R25, PT, PT, R4, 0x8, RZ ;  /* 0x0000000804197810 */ /* 0x000fca0007ffe0ff */
[----:B------:R-:W-:Y:S02]  /*0b40*/  IMAD.WIDE R28, R25, 0x4, R28 ;  /* 0x00000004191c7825 */ /* 0x000fe400078e021c */
[----:B------:R-:W-:Y:S02]  /*0b50*/  LDS R25, [R7+0xc0] ;  /* 0x0000c00007197984 */ /* 0x000fe40000000800 */
[----:B0-----:R-:W-:Y:S02]  /*0b60*/  FFMA R8, R12, R9, R11 ;  /* 0x000000090c087223 */ /* 0x001fe4000000000b */
[----:B------:R-:W0:Y:S04]  /*0b70*/  LDS R9, [R7+0xa0] ;  /* 0x0000a00007097984 */ /* 0x000e280000000800 */
[----:B------:R-:W3:Y:S01]  /*0b80*/  LDS R12, [R7+0xe0] ;  /* 0x0000e000070c7984 */ /* 0x000ee20000000800 */
[----:B------:R-:W-:Y:S06]  /*0b90*/  BAR.SYNC.DEFER_BLOCKING 0x0 ;  /* 0x0000000000007b1d */ /* 0x000fec0000010000 */
[----:B------:R-:W4:Y:S04]  /*0ba0*/  LDG.E R29, desc[UR8][R28.64] ;  /* 0x000000081c1d7981 */ /* 0x000f28000c1e1900 */
[----:B------:R-:W5:Y:S01]  /*0bb0*/  LDG.E R27, desc[UR8][R26.64] ;  /* 0x000000081a1b7981 */ /* 0x000f62000c1e1900 */
[----:B0-----:R-:W-:-:S04]  /*0bc0*/  FFMA R13, R9, R13, R8 ;  /* 0x0000000d090d7223 */ /* 0x001fc80000000008 */
[----:B------:R-:W-:-:S04]  /*0bd0*/  FFMA R13, R25, R14, R13 ;  /* 0x0000000e190d7223 */ /* 0x000fc8000000000d */
[----:B---3--:R-:W-:Y:S01]  /*0be0*/  FFMA R13, R12, R15, R13 ;  /* 0x0000000f0c0d7223 */ /* 0x008fe2000000000d */
[----:B------:R-:W-:Y:S02]  /*0bf0*/  PLOP3.LUT P0, PT, PT, PT, PT, 0x8, 0x80 ;  /* 0x000000000080781c */ /* 0x000fe40003f0e170 */
[----:B------:R-:W-:Y:S02]  /*0c00*/  IADD3 R5, PT, PT, R5, 0x2, RZ ;  /* 0x0000000205057810 */ /* 0x000fe40007ffe0ff */
[----:B------:R-:W-:Y:S02]  /*0c10*/  IADD3 R4, PT, PT, R4, 0x10, RZ ;  /* 0x0000001004047810 */ /* 0x000fe40007ffe0ff */
[----:B------:R-:W-:Y:S01]  /*0c20*/  LEA R19, R0, R19, 0x3 ;  /* 0x0000001300137211 */ /* 0x000fe200078e18ff */
[----:B----4-:R-:W-:Y:S04]  /*0c30*/  STS [R16], R29 ;  /* 0x0000001d10007388 */ /* 0x010fe80000000800 */
[----:B-----5:R-:W-:Y:S01]  /*0c40*/  STS [R6], R27 ;  /* 0x0000001b06007388 */ /* 0x020fe20000000800 */
[----:B------:R-:W-:Y:S06]  /*0c50*/  BAR.SYNC.DEFER_BLOCKING 0x0 ;  /* 0x0000000000007b1d */ /* 0x000fec0000010000 */
[----:B------:R-:W-:Y:S04]  /*0c60*/  LDS R26, [R7] ;  /* 0x00000000071a7984 */ /* 0x000fe80000000800 */
[----:B------:R-:W0:Y:S04]  /*0c70*/  LDS.128 R8, [R18] ;  /* 0x0000000012087984 */ /* 0x000e280000000c00 */
[----:B------:R-:W3:Y:S04]  /*0c80*/  LDS R24, [R7+0x20] ;  /* 0x0000200007187984 */ /* 0x000ee80000000800 */
[----:B------:R-:W4:Y:S04]  /*0c90*/  LDS R25, [R7+0x40] ;  /* 0x0000400007197984 */ /* 0x000f280000000800 */
[----:B------:R-:W-:Y:S01]  /*0ca0*/  LDS R27, [R7+0xa0] ;  /* 0x0000a000071b7984 */ /* 0x000fe20000000800 */
[----:B0-----:R-:W-:-:S03]  /*0cb0*/  FFMA R13, R8, R26, R13 ;  /* 0x0000001a080d7223 */ /* 0x001fc6000000000d */
[----:B------:R-:W0:Y:S01]  /*0cc0*/  LDS R8, [R7+0x60] ;  /* 0x0000600007087984 */ /* 0x000e220000000800 */
[----:B---3--:R-:W-:-:S03]  /*0cd0*/  FFMA R24, R24, R9, R13 ;  /* 0x0000000918187223 */ /* 0x008fc6000000000d */
[----:B------:R-:W-:Y:S04]  /*0ce0*/  LDS R9, [R7+0x80] ;  /* 0x0000800007097984 */ /* 0x000fe80000000800 */
[----:B------:R-:W3:Y:S01]  /*0cf0*/  LDS.128 R12, [R18+0x10] ;  /* 0x00001000120c7984 */ /* 0x000ee20000000c00 */
[----:B----4-:R-:W-:-:S03]  /*0d00*/  FFMA R25, R25, R10, R24 ;  /* 0x0000000a19197223 */ /* 0x010fc60000000018 */
[----:B------:R-:W4:Y:S04]  /*0d10*/  LDS R24, [R7+0xc0] ;  /* 0x0000c00007187984 */ /* 0x000f280000000800 */
[----:B------:R-:W5:Y:S01]  /*0d20*/  LDS R10, [R7+0xe0] ;  /* 0x0000e000070a7984 */ /* 0x000f620000000800 */
[----:B0-----:R-:W-:-:S04]  /*0d30*/  FFMA R11, R8, R11, R25 ;  /* 0x0000000b080b7223 */ /* 0x001fc80000000019 */
[----:B---3--:R-:W-:-:S04]  /*0d40*/  FFMA R12, R12, R9, R11 ;  /* 0x000000090c0c7223 */ /* 0x008fc8000000000b */
[----:B------:R-:W-:-:S04]  /*0d50*/  FFMA R13, R27, R13, R12 ;  /* 0x0000000d1b0d7223 */ /* 0x000fc8000000000c */
[----:B----4-:R-:W-:-:S04]  /*0d60*/  FFMA R13, R24, R14, R13 ;  /* 0x0000000e180d7223 */ /* 0x010fc8000000000d */
[----:B-----5:R-:W-:Y:S01]  /*0d70*/  FFMA R25, R10, R15, R13 ;  /* 0x0000000f0a197223 */ /* 0x020fe2000000000d */
[----:B------:R-:W-:Y:S06]  /*0d80*/  BAR.SYNC.DEFER_BLOCKING 0x0 ;  /* 0x0000000000007b1d */ /* 0x000fec0000010000 */
.L_x_4:
[----:B------:R-:W-:-:S13]  /*0d90*/  ISETP.NE.OR P0, PT, R5, RZ, P0 ;  /* 0x000000ff0500720c */ /* 0x000fda0000705670 */
[----:B------:R-:W-:Y:S05]  /*0da0*/  @!P0 BRA `(.L_x_0) ;  /* 0x00000000007c8947 */ /* 0x000fea0003800000 */
.L_x_1:
[----:B-1----:R-:W-:-:S04]  /*0db0*/  IMAD.WIDE R14, R4, 0x4, R22 ;  /* 0x00000004040e7825 */ /* 0x002fc800078e0216 */
[----:B--2---:R-:W-:Y:S02]  /*0dc0*/  IMAD.WIDE.U32 R12, R19, 0x4, R20 ;  /* 0x00000004130c7825 */ /* 0x004fe400078e0014 */
[----:B------:R-:W2:Y:S04]  /*0dd0*/  LDG.E R15, desc[UR8][R14.64] ;  /* 0x000000080e0f7981 */ /* 0x000ea8000c1e1900 */
[----:B------:R-:W3:Y:S01]  /*0de0*/  LDG.E R29, desc[UR8][R12.64] ;  /* 0x000000080c1d7981 */ /* 0x000ee2000c1e1900 */
[----:B------:R-:W-:Y:S02]  /*0df0*/  IADD3 R5, PT, PT, R5, 0x1, RZ ;  /* 0x0000000105057810 */ /* 0x000fe40007ffe0ff */
[----:B------:R-:W-:Y:S02]  /*0e00*/  IADD3 R4, PT, PT, R4, 0x8, RZ ;  /* 0x0000000804047810 */ /* 0x000fe40007ffe0ff */
[----:B------:R-:W-:-:S02]  /*0e10*/  ISETP.NE.AND P0, PT, R5, RZ, PT ;  /* 0x000000ff0500720c */ /* 0x000fc40003f05270 */
[----:B------:R-:W-:Y:S01]  /*0e20*/  LEA R19, R0, R19, 0x3 ;  /* 0x0000001300137211 */ /* 0x000fe200078e18ff */
[----:B--2---:R-:W-:Y:S04]  /*0e30*/  STS [R16], R15 ;  /* 0x0000000f10007388 */ /* 0x004fe80000000800 */
[----:B---3--:R-:W-:Y:S01]  /*0e40*/  STS [R6], R29 ;  /* 0x0000001d06007388 */ /* 0x008fe20000000800 */
[----:B------:R-:W-:Y:S06]  /*0e50*/  BAR.SYNC.DEFER_BLOCKING 0x0 ;  /* 0x0000000000007b1d */ /* 0x000fec0000010000 */
[----:B------:R-:W-:Y:S04]  /*0e60*/  LDS R24, [R7] ;  /* 0x0000000007187984 */ /* 0x000fe80000000800 */
[----:B------:R-:W0:Y:S04]  /*0e70*/  LDS.128 R8, [R18] ;  /* 0x0000000012087984 */ /* 0x000e280000000c00 */
[----:B------:R-:W1:Y:S04]  /*0e80*/  LDS R26, [R7+0x20] ;  /* 0x00002000071a7984 */ /* 0x000e680000000800 */
[----:B------:R-:W2:Y:S04]  /*0e90*/  LDS R27, [R7+0x40] ;  /* 0x00004000071b7984 */ /* 0x000ea80000000800 */
[----:B------:R-:W-:Y:S01]  /*0ea0*/  LDS.128 R12, [R18+0x10] ;  /* 0x00001000120c7984 */ /* 0x000fe20000000c00 */
[----:B0-----:R-:W-:-:S03]  /*0eb0*/  FFMA R24, R8, R24, R25 ;  /* 0x0000001808187223 */ /* 0x001fc60000000019 */
[----:B------:R-:W0:Y:S01]  /*0ec0*/  LDS R8, [R7+0x60] ;  /* 0x0000600007087984 */ /* 0x000e220000000800 */
[----:B-1----:R-:W-:-:S03]  /*0ed0*/  FFMA R24, R26, R9, R24 ;  /* 0x000000091a187223 */ /* 0x002fc60000000018 */
[----:B------:R-:W1:Y:S01]  /*0ee0*/  LDS R9, [R7+0x80] ;  /* 0x0000800007097984 */ /* 0x000e620000000800 */
[----:B--2---:R-:W-:-:S03]  /*0ef0*/  FFMA R27, R27, R10, R24 ;  /* 0x0000000a1b1b7223 */ /* 0x004fc60000000018 */
[----:B------:R-:W2:Y:S04]  /*0f00*/  LDS R25, [R7+0xa0] ;  /* 0x0000a00007197984 */ /* 0x000ea80000000800 */
[----:B------:R-:W3:Y:S04]  /*0f10*/  LDS R24, [R7+0xc0] ;  /* 0x0000c00007187984 */ /* 0x000ee80000000800 */
[----:B------:R-:W4:Y:S01]  /*0f20*/  LDS R10, [R7+0xe0] ;  /* 0x0000e000070a7984 */ /* 0x000f220000000800 */
[----:B0-----:R-:W-:-:S04]  /*0f30*/  FFMA R11, R8, R11, R27 ;  /* 0x0000000b080b7223 */ /* 0x001fc8000000001b */
[----:B-1----:R-:W-:-:S04]  /*0f40*/  FFMA R12, R12, R9, R11 ;  /* 0x000000090c0c7223 */ /* 0x002fc8000000000b */
[----:B--2---:R-:W-:-:S04]  /*0f50*/  FFMA R13, R25, R13, R12 ;  /* 0x0000000d190d7223 */ /* 0x004fc8000000000c */
[----:B---3--:R-:W-:-:S04]  /*0f60*/  FFMA R13, R24, R14, R13 ;  /* 0x0000000e180d7223 */ /* 0x008fc8000000000d */
[----:B----4-:R-:W-:Y:S01]  /*0f70*/  FFMA R25, R10, R15, R13 ;  /* 0x0000000f0a197223 */ /* 0x010fe2000000000d */
[----:B------:R-:W-:Y:S06]  /*0f80*/  BAR.SYNC.DEFER_BLOCKING 0x0 ;  /* 0x0000000000007b1d */ /* 0x000fec0000010000 */
[----:B------:R-:W-:Y:S05]  /*0f90*/  @P0 BRA `(.L_x_1) ;  /* 0xfffffffc00840947 */ /* 0x000fea000383ffff */
.L_x_0:
[----:B------:R-:W0:Y:S01]  /*0fa0*/  LDC.64 R4, c[0x0][0x390] ;  /* 0x0000e400ff047b82 */ /* 0x000e220000000a00 */
[----:B------:R-:W-:-:S05]  /*0fb0*/  LEA R2, R2, R3, 0x3 ;  /* 0x0000000302027211 */ /* 0x000fca00078e18ff */
[----:B------:R-:W-:-:S04]  /*0fc0*/  IMAD R3, R17, R0, R2 ;  /* 0x0000000011037224 */ /* 0x000fc800078e0202 */
[----:B0-----:R-:W-:-:S05]  /*0fd0*/  IMAD.WIDE R2, R3, 0x4, R4 ;  /* 0x0000000403027825 */ /* 0x001fca00078e0204 */
[----:B------:R-:W-:Y:S01]  /*0fe0*/  STG.E desc[UR8][R2.64], R25 ;  /* 0x0000001902007986 */ /* 0x000fe2000c101908 */
[----:B------:R-:W-:Y:S05]  /*0ff0*/  EXIT ;  /* 0x000000000000794d */ /* 0x000fea0003800000 */
.L_x_5:
[----:B------:R-:W-:-:S00]  /*1000*/  BRA `(.L_x_5) ;  /* 0xfffffffc00fc7947 */ /* 0x000fc0000383ffff */
[----:B------:R-:W-:-:S00]  /*1010*/  NOP ;  /* 0x0000000000007918 */ /* 0x000fc00000000000 */
        /* <DEDUP_REMOVED lines=14> */
.L_x_16:


//--------------------- .text._Z18matmul_traditionalPKfS0_Pfii --------------------------
	.section	.text._Z18matmul_traditionalPKfS0_Pfii,"ax",@progbits
	.align	128
        .global         _Z18matmul_traditionalPKfS0_Pfii
        .type           _Z18matmul_traditionalPKfS0_Pfii,@function
        .size           _Z18matmul_traditionalPKfS0_Pfii,(.L_x_17 - _Z18matmul_traditionalPKfS0_Pfii)
        .other          _Z18matmul_traditionalPKfS0_Pfii,@"STO_CUDA_ENTRY STV_DEFAULT"
_Z18matmul_traditionalPKfS0_Pfii:
.text._Z18matmul_traditionalPKfS0_Pfii:
[----:B------:R-:W-:Y:S01]  /*0000*/  LDC R1, c[0x0][0x37c] ;  /* 0x0000df00ff017b82 */ /* 0x000fe20000000800 */
[----:B------:R-:W0:Y:S07]  /*0010*/  S2R R9, SR_TID.Y ;  /* 0x0000000000097919 */ /* 0x000e2e0000002200 */
[----:B------:R-:W1:Y:S01]  /*0020*/  S2UR UR5, SR_CTAID.Y ;  /* 0x00000000000579c3 */ /* 0x000e620000002600 */
[----:B------:R-:W2:Y:S01]  /*0030*/  LDCU UR6, c[0x0][0x360] ;  /* 0x00006c00ff0677ac */ /* 0x000ea20008000800 */
[----:B------:R-:W2:Y:S01]  /*0040*/  S2R R7, SR_CTAID.X ;  /* 0x0000000000077919 */ /* 0x000ea20000002500 */
[----:B------:R-:W1:Y:S01]  /*0050*/  LDCU UR4, c[0x0][0x364] ;  /* 0x00006c80ff0477ac */ /* 0x000e620008000800 */
[----:B------:R-:W2:Y:S04]  /*0060*/  S2R R0, SR_TID.X ;  /* 0x0000000000007919 */ /* 0x000ea80000002100 */
[----:B------:R-:W3:Y:S01]  /*0070*/  LDC.64 R4, c[0x0][0x398] ;  /* 0x0000e600ff047b82 */ /* 0x000ee20000000a00 */
[----:B-1----:R-:W-:-:S06]  /*0080*/  UIMAD UR4, UR4, UR5, URZ ;  /* 0x00000005040472a4 */ /* 0x002fcc000f8e02ff */
[----:B0-----:R-:W-:-:S04]  /*0090*/  IADD3 R3, PT, PT, R9, UR4, RZ ;  /* 0x0000000409037c10 */ /* 0x001fc8000fffe0ff */
[----:B---3--:R-:W-:Y:S01]  /*00a0*/  ISETP.GE.AND P0, PT, R3, R5, PT ;  /* 0x000000050300720c */ /* 0x008fe20003f06270 */
[----:B--2---:R-:W-:-:S05]  /*00b0*/  IMAD R7, R7, UR6, R0 ;  /* 0x0000000607077c24 */ /* 0x004fca000f8e0200 */
[----:B------:R-:W-:-:S13]  /*00c0*/  ISETP.GE.OR P0, PT, R7, R4, P0 ;  /* 0x000000040700720c */ /* 0x000fda0000706670 */
[----:B------:R-:W-:Y:S05]  /*00d0*/  @P0 EXIT ;  /* 0x000000000000094d */ /* 0x000fea0003800000 */
[----:B------:R-:W-:Y:S01]  /*00e0*/  ISETP.GE.AND P0, PT, R4, 0x1, PT ;  /* 0x000000010400780c */ /* 0x000fe20003f06270 */
[----:B------:R-:W0:Y:S01]  /*00f0*/  LDCU.64 UR8, c[0x0][0x358] ;  /* 0x00006b00ff0877ac */ /* 0x000e220008000a00 */
[----:B------:R-:W-:Y:S02]  /*0100*/  HFMA2 R10, -RZ, RZ, 0, 0 ;  /* 0x00000000ff0a7431 */ /* 0x000fe400000001ff */
[----:B------:R-:W-:-:S09]  /*0110*/  IMAD R0, R7, R4, RZ ;  /* 0x0000000407007224 */ /* 0x000fd200078e02ff */
[----:B------:R-:W-:Y:S05]  /*0120*/  @!P0 BRA `(.L_x_6) ;  /* 0x0000000400fc8947 */ /* 0x000fea0003800000 */
[C---:B------:R-:W-:Y:S02]  /*0130*/  ISETP.GE.U32.AND P1, PT, R4.reuse, 0x8, PT ;  /* 0x000000080400780c */ /* 0x040fe40003f26070 */
[----:B------:R-:W-:Y:S02]  /*0140*/  LOP3.LUT R2, R4, 0x7, RZ, 0xc0, !PT ;  /* 0x0000000704027812 */ /* 0x000fe400078ec0ff */
[----:B------:R-:W-:Y:S02]  /*0150*/  MOV R10, RZ ;  /* 0x000000ff000a7202 */ /* 0x000fe40000000f00 */
[----:B------:R-:W-:Y:S02]  /*0160*/  ISETP.NE.AND P0, PT, R2, RZ, PT ;  /* 0x000000ff0200720c */ /* 0x000fe40003f05270 */
[----:B------:R-:W-:-:S05]  /*0170*/  MOV R7, RZ ;  /* 0x000000ff00077202 */ /* 0x000fca0000000f00 */
[----:B------:R-:W-:Y:S06]  /*0180*/  @!P1 BRA `(.L_x_7) ;  /* 0x0000000000fc9947 */ /* 0x000fec0003800000 */
[----:B------:R-:W1:Y:S01]  /*0190*/  LDCU.64 UR6, c[0x0][0x380] ;  /* 0x00007000ff0677ac */ /* 0x000e620008000a00 */
[C---:B------:R-:W-:Y:S01]  /*01a0*/  LOP3.LUT R7, R4.reuse, 0x7ffffff8, RZ, 0xc0, !PT ;  /* 0x7ffffff804077812 */ /* 0x040fe200078ec0ff */
[C---:B------:R-:W-:Y:S01]  /*01b0*/  IMAD R11, R4.reuse, 0x3, R3 ;  /* 0x00000003040b7824 */ /* 0x040fe200078e0203 */
[C---:B------:R-:W-:Y:S01]  /*01c0*/  IADD3 R9, PT, PT, R4.reuse, UR4, R9 ;  /* 0x0000000404097c10 */ /* 0x040fe2000fffe009 */
[C-C-:B------:R-:W-:Y:S01]  /*01d0*/  IMAD R15, R4.reuse, 0x5, R3.reuse ;  /* 0x00000005040f7824 */ /* 0x140fe200078e0203 */
[CC--:B------:R-:W-:Y:S01]  /*01e0*/  LEA R5, R4.reuse, R3.reuse, 0x1 ;  /* 0x0000000304057211 */ /* 0x0c0fe200078e08ff */
[C-C-:B------:R-:W-:Y:S01]  /*01f0*/  IMAD R17, R4.reuse, 0x6, R3.reuse ;  /* 0x0000000604117824 */ /* 0x140fe200078e0203 */
[C---:B------:R-:W-:Y:S01]  /*0200*/  LEA R13, R4.reuse, R3, 0x2 ;  /* 0x00000003040d7211 */ /* 0x040fe200078e10ff */
[----:B------:R-:W-:Y:S01]  /*0210*/  IMAD R25, R4, 0x7, R3 ;  /* 0x0000000704197824 */ /* 0x000fe200078e0203 */
[----:B------:R-:W-:Y:S02]  /*0220*/  MOV R10, RZ ;  /* 0x000000ff000a7202 */ /* 0x000fe40000000f00 */
[----:B------:R-:W-:-:S02]  /*0230*/  MOV R8, R0 ;  /* 0x0000000000087202 */ /* 0x000fc40000000f00 */
[----:B------:R-:W-:Y:S02]  /*0240*/  MOV R29, R3 ;  /* 0x00000003001d7202 */ /* 0x000fe40000000f00 */
[----:B------:R-:W-:Y:S01]  /*0250*/  IADD3 R6, PT, PT, -R7, RZ, RZ ;  /* 0x000000ff07067210 */ /* 0x000fe20007ffe1ff */
[----:B-1----:R-:W-:-:S04]  /*0260*/  UIADD3 UR5, UP0, UPT, UR6, 0x10, URZ ;  /* 0x0000001006057890 */ /* 0x002fc8000ff1e0ff */
[----:B------:R-:W-:-:S12]  /*0270*/  UIADD3.X UR6, UPT, UPT, URZ, UR7, URZ, UP0, !UPT ;  /* 0x00000007ff067290 */ /* 0x000fd800087fe4ff */
.L_x_8:
[----:B------:R-:W1:Y:S01]  /*0280*/  LDC.64 R18, c[0x0][0x388] ;  /* 0x0000e200ff127b82 */ /* 0x000e620000000a00 */
[----:B------:R-:W-:Y:S02]  /*0290*/  MOV R20, UR5 ;  /* 0x0000000500147c02 */ /* 0x000fe40008000f00 */
[----:B------:R-:W-:-:S03]  /*02a0*/  MOV R21, UR6 ;  /* 0x0000000600157c02 */ /* 0x000fc60008000f00 */
[----:B------:R-:W-:-:S05]  /*02b0*/  IMAD.WIDE R20, R8, 0x4, R20 ;  /* 0x0000000408147825 */ /* 0x000fca00078e0214 */
[----:B0-----:R-:W2:Y:S04]  /*02c0*/  LDG.E R12, desc[UR8][R20.64+-0x10] ;  /* 0xfffff008140c7981 */ /* 0x001ea8000c1e1900 */
[----:B------:R-:W3:Y:S04]  /*02d0*/  LDG.E R14, desc[UR8][R20.64+-0xc] ;  /* 0xfffff408140e7981 */ /* 0x000ee8000c1e1900 */
[----:B------:R-:W4:Y:S01]  /*02e0*/  LDG.E R28, desc[UR8][R20.64+-0x8] ;  /* 0xfffff808141c7981 */ /* 0x000f22000c1e1900 */
[----:B-1----:R-:W-:-:S03]  /*02f0*/  IMAD.WIDE.U32 R22, R29, 0x4, R18 ;  /* 0x000000041d167825 */ /* 0x002fc600078e0012 */
[----:B------:R-:W5:Y:S04]  /*0300*/  LDG.E R16, desc[UR8][R20.64+-0x4] ;  /* 0xfffffc0814107981 */ /* 0x000f68000c1e1900 */
[----:B------:R-:W2:Y:S01]  /*0310*/  LDG.E R23, desc[UR8][R22.64] ;  /* 0x0000000816177981 */ /* 0x000ea2000c1e1900 */
[----:B------:R-:W-:-:S04]  /*0320*/  IMAD.WIDE.U32 R26, R9, 0x4, R18 ;  /* 0x00000004091a7825 */ /* 0x000fc800078e0012 */
[----:B--2---:R-:W-:Y:S01]  /*0330*/  FFMA R10, R12, R23, R10 ;  /* 0x000000170c0a7223 */ /* 0x004fe2000000000a */
[--C-:B------:R-:W-:Y:S01]  /*0340*/  IMAD.WIDE.U32 R22, R5, 0x4, R18.reuse ;  /* 0x0000000405167825 */ /* 0x100fe200078e0012 */
[----:B------:R0:W3:Y:S05]  /*0350*/  LDG.E R12, desc[UR8][R26.64] ;  /* 0x000000081a0c7981 */ /* 0x0000ea000c1e1900 */
[----:B------:R-:W4:Y:S01]  /*0360*/  LDG.E R23, desc[UR8][R22.64] ;  /* 0x0000000816177981 */ /* 0x000f22000c1e1900 */
[----:B0-----:R-:W-:-:S05]  /*0370*/  IMAD.WIDE.U32 R26, R11, 0x4, R18 ;  /* 0x000000040b1a7825 */ /* 0x001fca00078e0012 */
[----:B------:R0:W5:Y:S02]  /*0380*/  LDG.E R24, desc[UR8][R26.64] ;  /* 0x000000081a187981 */ /* 0x000164000c1e1900 */
[----:B0-----:R-:W-:-:S04]  /*0390*/  IMAD.WIDE.U32 R26, R13, 0x4, R18 ;  /* 0x000000040d1a7825 */ /* 0x001fc800078e0012 */
[----:B---3--:R-:W-:Y:S02]  /*03a0*/  FFMA R10, R14, R12, R10 ;  /* 0x0000000c0e0a7223 */ /* 0x008fe4000000000a */
[----:B------:R-:W2:Y:S02]  /*03b0*/  LDG.E R14, desc[UR8][R20.64+0x4] ;  /* 0x00000408140e7981 */ /* 0x000ea4000c1e1900 */
[----:B----4-:R-:W-:Y:S01]  /*03c0*/  FFMA R10, R28, R23, R10 ;  /* 0x000000171c0a7223 */ /* 0x010fe2000000000a */
[----:B------:R-:W-:Y:S01]  /*03d0*/  IMAD.WIDE.U32 R22, R15, 0x4, R18 ;  /* 0x000000040f167825 */ /* 0x000fe200078e0012 */
[----:B------:R-:W3:Y:S04]  /*03e0*/  LDG.E R12, desc[UR8][R20.64+0x8] ;  /* 0x00000808140c7981 */ /* 0x000ee8000c1e1900 */
[----:B------:R-:W4:Y:S01]  /*03f0*/  LDG.E R28, desc[UR8][R20.64+0xc] ;  /* 0x00000c08141c7981 */ /* 0x000f22000c1e1900 */
[----:B-----5:R-:W-:-:S03]  /*0400*/  FFMA R10, R16, R24, R10 ;  /* 0x00000018100a7223 */ /* 0x020fc6000000000a */
[----:B------:R-:W2:Y:S04]  /*0410*/  LDG.E R23, desc[UR8][R22.64] ;  /* 0x0000000816177981 */ /* 0x000ea8000c1e1900 */
[----:B------:R0:W5:Y:S04]  /*0420*/  LDG.E R24, desc[UR8][R26.64] ;  /* 0x000000081a187981 */ /* 0x000168000c1e1900 */
[----:B------:R-:W5:Y:S01]  /*0430*/  LDG.E R16, desc[UR8][R20.64] ;  /* 0x0000000814107981 */ /* 0x000f62000c1e1900 */
[----:B0-----:R-:W-:-:S04]  /*0440*/  IMAD.WIDE.U32 R26, R17, 0x4, R18 ;  /* 0x00000004111a7825 */ /* 0x001fc800078e0012 */
[----:B------:R-:W-:Y:S02]  /*0450*/  IMAD.WIDE.U32 R18, R25, 0x4, R18 ;  /* 0x0000000419127825 */ /* 0x000fe400078e0012 */
[----:B------:R-:W3:Y:S04]  /*0460*/  LDG.E R27, desc[UR8][R26.64] ;  /* 0x000000081a1b7981 */ /* 0x000ee8000c1e1900 */
[----:B------:R-:W4:Y:S01]  /*0470*/  LDG.E R19, desc[UR8][R18.64] ;  /* 0x0000000812137981 */ /* 0x000f22000c1e1900 */
[----:B------:R-:W-:-:S04]  /*0480*/  IADD3 R6, PT, PT, R6, 0x8, RZ ;  /* 0x0000000806067810 */ /* 0x000fc80007ffe0ff */
[----:B------:R-:W-:Y:S02]  /*0490*/  ISETP.NE.AND P1, PT, R6, RZ, PT ;  /* 0x000000ff0600720c */ /* 0x000fe40003f25270 */
[C---:B------:R-:W-:Y:S02]  /*04a0*/  LEA R9, R4.reuse, R9, 0x3 ;  /* 0x0000000904097211 */ /* 0x040fe400078e18ff */
[C---:B------:R-:W-:Y:S02]  /*04b0*/  LEA R5, R4.reuse, R5, 0x3 ;  /* 0x0000000504057211 */ /* 0x040fe400078e18ff */
[C---:B------:R-:W-:Y:S02]  /*04c0*/  LEA R11, R4.reuse, R11, 0x3 ;  /* 0x0000000b040b7211 */ /* 0x040fe400078e18ff */
[C---:B------:R-:W-:Y:S02]  /*04d0*/  LEA R13, R4.reuse, R13, 0x3 ;  /* 0x0000000d040d7211 */ /* 0x040fe400078e18ff */
[----:B------:R-:W-:-:S02]  /*04e0*/  LEA R15, R4, R15, 0x3 ;  /* 0x0000000f040f7211 */ /* 0x000fc400078e18ff */
[C---:B------:R-:W-:Y:S02]  /*04f0*/  LEA R17, R4.reuse, R17, 0x3 ;  /* 0x0000001104117211 */ /* 0x040fe400078e18ff */
[C---:B------:R-:W-:Y:S02]  /*0500*/  LEA R25, R4.reuse, R25, 0x3 ;  /* 0x0000001904197211 */ /* 0x040fe400078e18ff */
[----:B------:R-:W-:Y:S02]  /*0510*/  LEA R29, R4, R29, 0x3 ;  /* 0x0000001d041d7211 */ /* 0x000fe400078e18ff */
[----:B------:R-:W-:Y:S01]  /*0520*/  IADD3 R8, PT, PT, R8, 0x8, RZ ;  /* 0x0000000808087810 */ /* 0x000fe20007ffe0ff */
[----:B-----5:R-:W-:-:S04]  /*0530*/  FFMA R10, R16, R24, R10 ;  /* 0x00000018100a7223 */ /* 0x020fc8000000000a */
[----:B--2---:R-:W-:-:S04]  /*0540*/  FFMA R10, R14, R23, R10 ;  /* 0x000000170e0a7223 */ /* 0x004fc8000000000a */
[----:B---3--:R-:W-:-:S04]  /*0550*/  FFMA R10, R12, R27, R10 ;  /* 0x0000001b0c0a7223 */ /* 0x008fc8000000000a */
[----:B----4-:R-:W-:Y:S01]  /*0560*/  FFMA R10, R28, R19, R10 ;  /* 0x000000131c0a7223 */ /* 0x010fe2000000000a */
[----:B------:R-:W-:Y:S06]  /*0570*/  @P1 BRA `(.L_x_8) ;  /* 0xfffffffc00401947 */ /* 0x000fec000383ffff */
.L_x_7:
[----:B------:R-:W-:Y:S05]  /*0580*/  @!P0 BRA `(.L_x_6) ;  /* 0x0000000000e48947 */ /* 0x000fea0003800000 */
[----:B------:R-:W-:Y:S02]  /*0590*/  ISETP.GE.U32.AND P0, PT, R2, 0x4, PT ;  /* 0x000000040200780c */ /* 0x000fe40003f06070 */
[----:B------:R-:W-:-:S04]  /*05a0*/  LOP3.LUT R6, R4, 0x3, RZ, 0xc0, !PT ;  /* 0x0000000304067812 */ /* 0x000fc800078ec0ff */
[----:B------:R-:W-:-:S07]  /*05b0*/  ISETP.NE.AND P1, PT, R6, RZ, PT ;  /* 0x000000ff0600720c */ /* 0x000fce0003f25270 */
[----:B------:R-:W-:Y:S06]  /*05c0*/  @!P0 BRA `(.L_x_9) ;  /* 0x0000000000648947 */ /* 0x000fec0003800000 */
[----:B------:R-:W1:Y:S01]  /*05d0*/  LDC.64 R8, c[0x0][0x388] ;  /* 0x0000e200ff087b82 */ /* 0x000e620000000a00 */
[----:B------:R-:W-:Y:S01]  /*05e0*/  IMAD R19, R7, R4, R3 ;  /* 0x0000000407137224 */ /* 0x000fe200078e0203 */
[----:B------:R-:W-:-:S04]  /*05f0*/  IADD3 R5, PT, PT, R0, R7, RZ ;  /* 0x0000000700057210 */ /* 0x000fc80007ffe0ff */
[-C--:B------:R-:W-:Y:S02]  /*0600*/  IADD3 R17, PT, PT, R19, R4.reuse, RZ ;  /* 0x0000000413117210 */ /* 0x080fe40007ffe0ff */
[----:B------:R-:W2:Y:S02]  /*0610*/  LDC.64 R12, c[0x0][0x380] ;  /* 0x0000e000ff0c7b82 */ /* 0x000ea40000000a00 */
[----:B------:R-:W-:Y:S01]  /*0620*/  IADD3 R11, PT, PT, R17, R4, RZ ;  /* 0x00000004110b7210 */ /* 0x000fe20007ffe0ff */
[----:B-1----:R-:W-:-:S04]  /*0630*/  IMAD.WIDE.U32 R18, R19, 0x4, R8 ;  /* 0x0000000413127825 */ /* 0x002fc800078e0008 */
[----:B------:R-:W-:Y:S02]  /*0640*/  IMAD.WIDE.U32 R16, R17, 0x4, R8 ;  /* 0x0000000411107825 */ /* 0x000fe400078e0008 */
[----:B0-----:R-:W3:Y:S02]  /*0650*/  LDG.E R18, desc[UR8][R18.64] ;  /* 0x0000000812127981 */ /* 0x001ee4000c1e1900 */
[----:B--2---:R-:W-:Y:S02]  /*0660*/  IMAD.WIDE R12, R5, 0x4, R12 ;  /* 0x00000004050c7825 */ /* 0x004fe400078e020c */
[----:B------:R-:W2:Y:S02]  /*0670*/  LDG.E R16, desc[UR8][R16.64] ;  /* 0x0000000810107981 */ /* 0x000ea4000c1e1900 */
[C-C-:B------:R-:W-:Y:S01]  /*0680*/  IMAD.WIDE.U32 R14, R11.reuse, 0x4, R8.reuse ;  /* 0x000000040b0e7825 */ /* 0x140fe200078e0008 */
[----:B------:R-:W-:Y:S01]  /*0690*/  IADD3 R11, PT, PT, R11, R4, RZ ;  /* 0x000000040b0b7210 */ /* 0x000fe20007ffe0ff */
[----:B------:R-:W3:Y:S04]  /*06a0*/  LDG.E R5, desc[UR8][R12.64] ;  /* 0x000000080c057981 */ /* 0x000ee8000c1e1900 */
[----:B------:R-:W2:Y:S01]  /*06b0*/  LDG.E R2, desc[UR8][R12.64+0x4] ;  /* 0x000004080c027981 */ /* 0x000ea2000c1e1900 */
[----:B------:R-:W-:-:S03]  /*06c0*/  IMAD.WIDE.U32 R8, R11, 0x4, R8 ;  /* 0x000000040b087825 */ /* 0x000fc600078e0008 */
[----:B------:R-:W4:Y:S04]  /*06d0*/  LDG.E R14, desc[UR8][R14.64] ;  /* 0x000000080e0e7981 */ /* 0x000f28000c1e1900 */
[----:B------:R-:W4:Y:S04]  /*06e0*/  LDG.E R11, desc[UR8][R12.64+0x8] ;  /* 0x000008080c0b7981 */ /* 0x000f28000c1e1900 */
[----:B------:R-:W5:Y:S04]  /*06f0*/  LDG.E R21, desc[UR8][R12.64+0xc] ;  /* 0x00000c080c157981 */ /* 0x000f68000c1e1900 */
[----:B------:R-:W5:Y:S01]  /*0700*/  LDG.E R8, desc[UR8][R8.64] ;  /* 0x0000000808087981 */ /* 0x000f62000c1e1900 */
[----:B------:R-:W-:Y:S01]  /*0710*/  IADD3 R7, PT, PT, R7, 0x4, RZ ;  /* 0x0000000407077810 */ /* 0x000fe20007ffe0ff */
[----:B---3--:R-:W-:-:S04]  /*0720*/  FFMA R5, R5, R18, R10 ;  /* 0x0000001205057223 */ /* 0x008fc8000000000a */
[----:B--2---:R-:W-:-:S04]  /*0730*/  FFMA R2, R2, R16, R5 ;  /* 0x0000001002027223 */ /* 0x004fc80000000005 */
[----:B----4-:R-:W-:-:S04]  /*0740*/  FFMA R2, R11, R14, R2 ;  /* 0x0000000e0b027223 */ /* 0x010fc80000000002 */
[----:B-----5:R-:W-:-:S07]  /*0750*/  FFMA R10, R21, R8, R2 ;  /* 0x00000008150a7223 */ /* 0x020fce0000000002 */
.L_x_9:
[----:B------:R-:W-:Y:S05]  /*0760*/  @!P1 BRA `(.L_x_6) ;  /* 0x00000000006c9947 */ /* 0x000fea0003800000 */
[----:B------:R-:W1:Y:S01]  /*0770*/  LDC.64 R18, c[0x0][0x388] ;  /* 0x0000e200ff127b82 */ /* 0x000e620000000a00 */
[----:B------:R-:W-:Y:S02]  /*0780*/  ISETP.NE.AND P0, PT, R6, 0x1, PT ;  /* 0x000000010600780c */ /* 0x000fe40003f05270 */
[----:B------:R-:W-:-:S04]  /*0790*/  LOP3.LUT R2, R4, 0x1, RZ, 0xc0, !PT ;  /* 0x0000000104027812 */ /* 0x000fc800078ec0ff */
[----:B------:R-:W-:Y:S01]  /*07a0*/  ISETP.NE.U32.AND P1, PT, R2, 0x1, PT ;  /* 0x000000010200780c */ /* 0x000fe20003f25070 */
[----:B------:R-:W2:Y:S06]  /*07b0*/  LDC.64 R8, c[0x0][0x380] ;  /* 0x0000e000ff087b82 */ /* 0x000eac0000000a00 */
[C---:B------:R-:W-:Y:S01]  /*07c0*/  @P0 IMAD R17, R7.reuse, R4, R3 ;  /* 0x0000000407110224 */ /* 0x040fe200078e0203 */
[----:B------:R-:W-:Y:S01]  /*07d0*/  @P0 IADD3 R5, PT, PT, R0, R7, RZ ;  /* 0x0000000700050210 */ /* 0x000fe20007ffe0ff */
[----:B------:R-:W3:Y:S01]  /*07e0*/  LDC.64 R14, c[0x0][0x380] ;  /* 0x0000e000ff0e7b82 */ /* 0x000ee20000000a00 */
[----:B------:R-:W-:-:S02]  /*07f0*/  @P0 IADD3 R7, PT, PT, R7, 0x2, RZ ;  /* 0x0000000207070810 */ /* 0x000fc40007ffe0ff */
[----:B------:R-:W-:-:S05]  /*0800*/  @P0 IADD3 R11, PT, PT, R17, R4, RZ ;  /* 0x00000004110b0210 */ /* 0x000fca0007ffe0ff */
[----:B------:R-:W4:Y:S01]  /*0810*/  LDC.64 R12, c[0x0][0x388] ;  /* 0x0000e200ff0c7b82 */ /* 0x000f220000000a00 */
[----:B-1----:R-:W-:-:S04]  /*0820*/  @P0 IMAD.WIDE.U32 R16, R17, 0x4, R18 ;  /* 0x0000000411100825 */ /* 0x002fc800078e0012 */
[----:B------:R-:W-:Y:S02]  /*0830*/  @P0 IMAD.WIDE.U32 R18, R11, 0x4, R18 ;  /* 0x000000040b120825 */ /* 0x000fe400078e0012 */
[----:B0-----:R-:W5:Y:S02]  /*0840*/  @P0 LDG.E R16, desc[UR8][R16.64] ;  /* 0x0000000810100981 */ /* 0x001f64000c1e1900 */
[----:B--2---:R-:W-:Y:S01]  /*0850*/  @P0 IMAD.WIDE R8, R5, 0x4, R8 ;  /* 0x0000000405080825 */ /* 0x004fe200078e0208 */
[----:B------:R-:W-:Y:S01]  /*0860*/  @!P1 IADD3 R5, PT, PT, R0, R7, RZ ;  /* 0x0000000700059210 */ /* 0x000fe20007ffe0ff */
[----:B------:R-:W2:Y:S02]  /*0870*/  @P0 LDG.E R18, desc[UR8][R18.64] ;  /* 0x0000000812120981 */ /* 0x000ea4000c1e1900 */
[----:B------:R-:W-:Y:S02]  /*0880*/  @!P1 IMAD R7, R7, R4, R3 ;  /* 0x0000000407079224 */ /* 0x000fe400078e0203 */
[----:B------:R-:W5:Y:S01]  /*0890*/  @P0 LDG.E R11, desc[UR8][R8.64] ;  /* 0x00000008080b0981 */ /* 0x000f62000c1e1900 */
[----:B---3--:R-:W-:-:S03]  /*08a0*/  @!P1 IMAD.WIDE R14, R5, 0x4, R14 ;  /* 0x00000004050e9825 */ /* 0x008fc600078e020e */
[----:B------:R-:W2:Y:S04]  /*08b0*/  @P0 LDG.E R2, desc[UR8][R8.64+0x4] ;  /* 0x0000040808020981 */ /* 0x000ea8000c1e1900 */
[----:B------:R-:W3:Y:S01]  /*08c0*/  @!P1 LDG.E R15, desc[UR8][R14.64] ;  /* 0x000000080e0f9981 */ /* 0x000ee2000c1e1900 */
[----:B----4-:R-:W-:-:S06]  /*08d0*/  @!P1 IMAD.WIDE.U32 R12, R7, 0x4, R12 ;  /* 0x00000004070c9825 */ /* 0x010fcc00078e000c */
[----:B------:R-:W3:Y:S01]  /*08e0*/  @!P1 LDG.E R12, desc[UR8][R12.64] ;  /* 0x000000080c0c9981 */ /* 0x000ee2000c1e1900 */
[----:B-----5:R-:W-:-:S04]  /*08f0*/  @P0 FFMA R11, R11, R16, R10 ;  /* 0x000000100b0b0223 */ /* 0x020fc8000000000a */
[----:B--2---:R-:W-:-:S04]  /*0900*/  @P0 FFMA R10, R2, R18, R11 ;  /* 0x00000012020a0223 */ /* 0x004fc8000000000b */
[----:B---3--:R-:W-:-:S07]  /*0910*/  @!P1 FFMA R10, R15, R12, R10 ;  /* 0x0000000c0f0a9223 */ /* 0x008fce000000000a */
.L_x_6:
[----:B------:R-:W1:Y:S01]  /*0920*/  LDC.64 R4, c[0x0][0x390] ;  /* 0x0000e400ff047b82 */ /* 0x000e620000000a00 */
[----:B------:R-:W-:-:S05]  /*0930*/  IADD3 R3, PT, PT, R3, R0, RZ ;  /* 0x0000000003037210 */ /* 0x000fca0007ffe0ff */
[----:B-1----:R-:W-:-:S05]  /*0940*/  IMAD.WIDE R2, R3, 0x4, R4 ;  /* 0x0000000403027825 */ /* 0x002fca00078e0204 */
[----:B0-----:R-:W-:Y:S01]  /*0950*/  STG.E desc[UR8][R2.64], R10 ;  /* 0x0000000a02007986 */ /* 0x001fe2000c101908 */
[----:B------:R-:W-:Y:S05]  /*0960*/  EXIT ;  /* 0x000000000000794d */ /* 0x000fea0003800000 */
.L_x_10:
        /* <DEDUP_REMOVED lines=9> */
.L_x_17:


//--------------------- .text._Z6matmulPKfS0_Pfii --------------------------
	.section	.text._Z6matmulPKfS0_Pfii,"ax",@progbits
	.align	128
        .global         _Z6matmulPKfS0_Pfii
        .type           _Z6matmulPKfS0_Pfii,@function
        .size           _Z6matmulPKfS0_Pfii,(.L_x_18 - _Z6matmulPKfS0_Pfii)
        .other          _Z6matmulPKfS0_Pfii,@"STO_CUDA_ENTRY STV_DEFAULT"
_Z6matmulPKfS0_Pfii:
.text._Z6matmulPKfS0_Pfii:
[----:B------:R-:W-:Y:S01]  /*0000*/  LDC R1, c[0x0][0x37c] ;  /* 0x0000df00ff017b82 */ /* 0x000fe20000000800 */
[----:B------:R-:W0:Y:S01]  /*0010*/  S2R R13, SR_CTAID.Y ;  /* 0x00000000000d7919 */ /* 0x000e220000002600 */
[----:B------:R-:W1:Y:S01]  /*0020*/  LDCU UR4, c[0x0][0x360] ;  /* 0x00006c00ff0477ac */ /* 0x000e620008000800 */
[----:B------:R-:W0:Y:S01]  /*0030*/  S2R R2, SR_TID.Y ;  /* 0x0000000000027919 */ /* 0x000e220000002200 */
[----:B------:R-:W0:Y:S01]  /*0040*/  LDCU UR5, c[0x0][0x364] ;  /* 0x00006c80ff0577ac */ /* 0x000e220008000800 */
[----:B------:R-:W1:Y:S01]  /*0050*/  S2R R0, SR_CTAID.X ;  /* 0x0000000000007919 */ /* 0x000e620000002500 */
[----:B------:R-:W2:Y:S01]  /*0060*/  LDCU.64 UR20, c[0x0][0x398] ;  /* 0x00007300ff1477ac */ /* 0x000ea20008000a00 */
[----:B------:R-:W1:Y:S01]  /*0070*/  S2R R3, SR_TID.X ;  /* 0x0000000000037919 */ /* 0x000e620000002100 */
[----:B0-----:R-:W-:-:S05]  /*0080*/  IMAD R13, R13, UR5, R2 ;  /* 0x000000050d0d7c24 */ /* 0x001fca000f8e0202 */
[----:B--2---:R-:W-:Y:S01]  /*0090*/  ISETP.GE.AND P0, PT, R13, UR21, PT ;  /* 0x000000150d007c0c */ /* 0x004fe2000bf06270 */
[----:B-1----:R-:W-:-:S05]  /*00a0*/  IMAD R0, R0, UR4, R3 ;  /* 0x0000000400007c24 */ /* 0x002fca000f8e0203 */
[----:B------:R-:W-:-:S13]  /*00b0*/  ISETP.GE.OR P0, PT, R0, UR20, P0 ;  /* 0x0000001400007c0c */ /* 0x000fda0008706670 */
[----:B------:R-:W-:Y:S05]  /*00c0*/  @P0 EXIT ;  /* 0x000000000000094d */ /* 0x000fea0003800000 */
[----:B------:R-:W-:Y:S01]  /*00d0*/  UISETP.GE.AND UP0, UPT, UR20, 0x1, UPT ;  /* 0x000000011400788c */ /* 0x000fe2000bf06270 */
[----:B------:R-:W-:Y:S02]  /*00e0*/  HFMA2 R12, -RZ, RZ, 0, 0 ;  /* 0x00000000ff0c7431 */ /* 0x000fe400000001ff */
[----:B------:R-:W-:Y:S01]  /*00f0*/  IMAD R13, R13, UR20, RZ ;  /* 0x000000140d0d7c24 */ /* 0x000fe2000f8e02ff */
[----:B------:R-:W0:Y:S05]  /*0100*/  LDCU.64 UR18, c[0x0][0x358] ;  /* 0x00006b00ff1277ac */ /* 0x000e2a0008000a00 */
[----:B------:R-:W-:Y:S05]  /*0110*/  BRA.U !UP0, `(.L_x_11) ;  /* 0x0000000908587547 */ /* 0x000fea000b800000 */
[----:B------:R-:W-:Y:S01]  /*0120*/  UISETP.GE.U32.AND UP1, UPT, UR20, 0x8, UPT ;  /* 0x000000081400788c */ /* 0x000fe2000bf26070 */
[----:B------:R-:W-:Y:S01]  /*0130*/  MOV R12, RZ ;  /* 0x000000ff000c7202 */ /* 0x000fe20000000f00 */
[----:B------:R-:W-:Y:S01]  /*0140*/  ULOP3.LUT UR21, UR20, 0x7, URZ, 0xc0, !UPT ;  /* 0x0000000714157892 */ /* 0x000fe2000f8ec0ff */
[----:B------:R-:W-:-:S03]  /*0150*/  UMOV UR4, URZ ;  /* 0x000000ff00047c82 */ /* 0x000fc60008000000 */
[----:B------:R-:W-:-:S03]  /*0160*/  UISETP.NE.AND UP0, UPT, UR21, URZ, UPT ;  /* 0x000000ff1500728c */ /* 0x000fc6000bf05270 */
[----:B------:R-:W-:Y:S08]  /*0170*/  BRA.U !UP1, `(.L_x_12) ;  /* 0x0000000509047547 */ /* 0x000ff0000b800000 */
[----:B------:R-:W1:Y:S01]  /*0180*/  LDCU.128 UR24, c[0x0][0x380] ;  /* 0x00007000ff1877ac */ /* 0x000e620008000c00 */
[----:B------:R-:W-:Y:S02]  /*0190*/  MOV R12, RZ ;  /* 0x000000ff000c7202 */ /* 0x000fe40000000f00 */
[----:B------:R-:W-:Y:S01]  /*01a0*/  MOV R14, R0 ;  /* 0x00000000000e7202 */ /* 0x000fe20000000f00 */
[----:B------:R-:W-:-:S04]  /*01b0*/  ULOP3.LUT UR4, UR20, 0x7ffffff8, URZ, 0xc0, !UPT ;  /* 0x7ffffff814047892 */ /* 0x000fc8000f8ec0ff */
[----:B------:R-:W-:Y:S01]  /*01c0*/  UIADD3 UR5, UPT, UPT, -UR4, URZ, URZ ;  /* 0x000000ff04057290 */ /* 0x000fe2000fffe1ff */
[----:B-1----:R-:W-:Y:S01]  /*01d0*/  MOV R2, UR24 ;  /* 0x0000001800027c02 */ /* 0x002fe20008000f00 */
[----:B------:R-:W-:Y:S01]  /*01e0*/  UIMAD.WIDE.U32 UR6, UR20, 0x8, UR26 ;  /* 0x00000008140678a5 */ /* 0x000fe2000f8e001a */
[----:B------:R-:W-:Y:S01]  /*01f0*/  MOV R3, UR25 ;  /* 0x0000001900037c02 */ /* 0x000fe20008000f00 */
[----:B------:R-:W-:Y:S02]  /*0200*/  UIMAD.WIDE.U32 UR8, UR20, 0xc, UR26 ;  /* 0x0000000c140878a5 */ /* 0x000fe4000f8e001a */
[----:B------:R-:W-:Y:S01]  /*0210*/  UIMAD.WIDE.U32 UR10, UR20, 0x10, UR26 ;  /* 0x00000010140a78a5 */ /* 0x000fe2000f8e001a */
[----:B------:R-:W-:Y:S01]  /*0220*/  IMAD.WIDE.U32 R2, R13, 0x4, R2 ;  /* 0x000000040d027825 */ /* 0x000fe200078e0002 */
[----:B------:R-:W-:Y:S02]  /*0230*/  UIMAD.WIDE.U32 UR12, UR20, 0x14, UR26 ;  /* 0x00000014140c78a5 */ /* 0x000fe4000f8e001a */
[----:B------:R-:W-:Y:S01]  /*0240*/  UIMAD.WIDE.U32 UR14, UR20, 0x18, UR26 ;  /* 0x00000018140e78a5 */ /* 0x000fe2000f8e001a */
[----:B------:R-:W-:Y:S01]  /*0250*/  IADD3 R2, P0, PT, R2, 0x10, RZ ;  /* 0x0000001002027810 */ /* 0x000fe20007f1e0ff */
[----:B------:R-:W-:-:S03]  /*0260*/  UIMAD.WIDE.U32 UR16, UR20, 0x1c, UR26 ;  /* 0x0000001c141078a5 */ /* 0x000fc6000f8e001a */
[----:B------:R-:W-:-:S09]  /*0270*/  IADD3.X R3, PT, PT, RZ, R3, RZ, P0, !PT ;  /* 0x00000003ff037210 */ /* 0x000fd200007fe4ff */
.L_x_13:
[----:B------:R-:W-:Y:S01]  /*0280*/  UIMAD.WIDE.U32 UR22, UR20, 0x4, UR26 ;  /* 0x00000004141678a5 */ /* 0x000fe2000f8e001a */
[----:B------:R-:W-:Y:S02]  /*0290*/  IMAD.MOV.U32 R23, RZ, RZ, 0x4 ;  /* 0x00000004ff177424 */ /* 0x000fe400078e00ff */
[----:B------:R-:W-:Y:S01]  /*02a0*/  HFMA2 R25, -RZ, RZ, 0, 2.384185791015625e-07 ;  /* 0x00000004ff197431 */ /* 0x000fe200000001ff */
[----:B0-----:R-:W2:Y:S01]  /*02b0*/  LDG.E R21, desc[UR18][R2.64+-0x10] ;  /* 0xfffff01202157981 */ /* 0x001ea2000c1e1900 */
[----:B------:R-:W-:Y:S01]  /*02c0*/  IMAD.WIDE R22, R14, R23, UR26 ;  /* 0x0000001a0e167e25 */ /* 0x000fe2000f8e0217 */
[----:B------:R-:W-:-:S03]  /*02d0*/  MOV R8, UR22 ;  /* 0x0000001600087c02 */ /* 0x000fc60008000f00 */
[----:B------:R-:W-:Y:S01]  /*02e0*/  HFMA2 R5, -RZ, RZ, 0, 2.384185791015625e-07 ;  /* 0x00000004ff057431 */ /* 0x000fe200000001ff */
[----:B------:R-:W-:Y:S01]  /*02f0*/  MOV R9, UR23 ;  /* 0x0000001700097c02 */ /* 0x000fe20008000f00 */
[----:B------:R-:W3:Y:S01]  /*0300*/  LDG.E R19, desc[UR18][R2.64+-0xc] ;  /* 0xfffff41202137981 */ /* 0x000ee2000c1e1900 */
[----:B------:R-:W-:Y:S01]  /*0310*/  MOV R11, 0x4 ;  /* 0x00000004000b7802 */ /* 0x000fe20000000f00 */
[C---:B------:R-:W-:Y:S02]  /*0320*/  IMAD.WIDE R8, R14.reuse, 0x4, R8 ;  /* 0x000000040e087825 */ /* 0x040fe400078e0208 */
[----:B------:R-:W2:Y:S02]  /*0330*/  LDG.E R22, desc[UR18][R22.64] ;  /* 0x0000001216167981 */ /* 0x000ea4000c1e1900 */
[C---:B------:R-:W-:Y:S02]  /*0340*/  IMAD.WIDE R24, R14.reuse, R25, UR6 ;  /* 0x000000060e187e25 */ /* 0x040fe4000f8e0219 */
[----:B------:R0:W3:Y:S02]  /*0350*/  LDG.E R20, desc[UR18][R8.64] ;  /* 0x0000001208147981 */ /* 0x0000e4000c1e1900 */
[----:B------:R-:W-:-:S02]  /*0360*/  IMAD.WIDE R10, R14, R11, UR8 ;  /* 0x000000080e0a7e25 */ /* 0x000fc4000f8e020b */
[----:B------:R-:W4:Y:S04]  /*0370*/  LDG.E R18, desc[UR18][R24.64] ;  /* 0x0000001218127981 */ /* 0x000f28000c1e1900 */
[----:B------:R-:W4:Y:S01]  /*0380*/  LDG.E R17, desc[UR18][R2.64+-0x8] ;  /* 0xfffff81202117981 */ /* 0x000f22000c1e1900 */
[----:B------:R-:W-:Y:S02]  /*0390*/  IMAD.MOV.U32 R7, RZ, RZ, 0x4 ;  /* 0x00000004ff077424 */ /* 0x000fe400078e00ff */
[C---:B------:R-:W-:Y:S01]  /*03a0*/  IMAD.WIDE R4, R14.reuse, R5, UR10 ;  /* 0x0000000a0e047e25 */ /* 0x040fe2000f8e0205 */
[----:B------:R1:W5:Y:S03]  /*03b0*/  LDG.E R16, desc[UR18][R10.64] ;  /* 0x000000120a107981 */ /* 0x000366000c1e1900 */
[----:B------:R-:W-:Y:S01]  /*03c0*/  HFMA2 R27, -RZ, RZ, 0, 2.384185791015625e-07 ;  /* 0x00000004ff1b7431 */ /* 0x000fe200000001ff */
[----:B0-----:R-:W-:Y:S01]  /*03d0*/  MOV R9, 0x4 ;  /* 0x0000000400097802 */ /* 0x001fe20000000f00 */
[----:B------:R-:W5:Y:S01]  /*03e0*/  LDG.E R15, desc[UR18][R2.64+-0x4] ;  /* 0xfffffc12020f7981 */ /* 0x000f62000c1e1900 */
[----:B------:R-:W-:-:S03]  /*03f0*/  IMAD.WIDE R6, R14, R7, UR12 ;  /* 0x0000000c0e067e25 */ /* 0x000fc6000f8e0207 */
[----:B------:R0:W5:Y:S01]  /*0400*/  LDG.E R4, desc[UR18][R4.64] ;  /* 0x0000001204047981 */ /* 0x000162000c1e1900 */
[----:B------:R-:W-:-:S03]  /*0410*/  IMAD.WIDE R8, R14, R9, UR14 ;  /* 0x0000000e0e087e25 */ /* 0x000fc6000f8e0209 */
[----:B------:R-:W5:Y:S01]  /*0420*/  LDG.E R23, desc[UR18][R2.64] ;  /* 0x0000001202177981 */ /* 0x000f62000c1e1900 */
[----:B-1----:R-:W-:-:S03]  /*0430*/  IMAD.WIDE R10, R14, R27, UR16 ;  /* 0x000000100e0a7e25 */ /* 0x002fc6000f8e021b */
[----:B------:R-:W5:Y:S04]  /*0440*/  LDG.E R7, desc[UR18][R6.64] ;  /* 0x0000001206077981 */ /* 0x000f68000c1e1900 */
[----:B------:R-:W5:Y:S04]  /*0450*/  LDG.E R24, desc[UR18][R2.64+0x4] ;  /* 0x0000041202187981 */ /* 0x000f68000c1e1900 */
[----:B------:R-:W5:Y:S04]  /*0460*/  LDG.E R8, desc[UR18][R8.64] ;  /* 0x0000001208087981 */ /* 0x000f68000c1e1900 */
[----:B------:R-:W5:Y:S04]  /*0470*/  LDG.E R25, desc[UR18][R2.64+0x8] ;  /* 0x0000081202197981 */ /* 0x000f68000c1e1900 */
[----:B------:R-:W5:Y:S04]  /*0480*/  LDG.E R10, desc[UR18][R10.64] ;  /* 0x000000120a0a7981 */ /* 0x000f68000c1e1900 */
[----:B------:R1:W5:Y:S01]  /*0490*/  LDG.E R27, desc[UR18][R2.64+0xc] ;  /* 0x00000c12021b7981 */ /* 0x000362000c1e1900 */
[----:B------:R-:W-:-:S04]  /*04a0*/  UIADD3 UR5, UPT, UPT, UR5, 0x8, URZ ;  /* 0x0000000805057890 */ /* 0x000fc8000fffe0ff */
[----:B------:R-:W-:Y:S01]  /*04b0*/  UISETP.NE.AND UP1, UPT, UR5, URZ, UPT ;  /* 0x000000ff0500728c */ /* 0x000fe2000bf25270 */
[----:B0-----:R-:W-:Y:S02]  /*04c0*/  MOV R5, UR20 ;  /* 0x0000001400057c02 */ /* 0x001fe40008000f00 */
[----:B-1----:R-:W-:Y:S02]  /*04d0*/  IADD3 R2, P0, PT, R2, 0x20, RZ ;  /* 0x0000002002027810 */ /* 0x002fe40007f1e0ff */
[----:B------:R-:W-:Y:S02]  /*04e0*/  LEA R14, R5, R14, 0x3 ;  /* 0x0000000e050e7211 */ /* 0x000fe400078e18ff */
[----:B------:R-:W-:Y:S01]  /*04f0*/  IADD3.X R3, PT, PT, RZ, R3, RZ, P0, !PT ;  /* 0x00000003ff037210 */ /* 0x000fe200007fe4ff */
[----:B--2---:R-:W-:-:S04]  /*0500*/  FFMA R22, R21, R22, R12 ;  /* 0x0000001615167223 */ /* 0x004fc8000000000c */
[----:B---3--:R-:W-:-:S04]  /*0510*/  FFMA R20, R19, R20, R22 ;  /* 0x0000001413147223 */ /* 0x008fc80000000016 */
[----:B----4-:R-:W-:-:S04]  /*0520*/  FFMA R18, R17, R18, R20 ;  /* 0x0000001211127223 */ /* 0x010fc80000000014 */
[----:B-----5:R-:W-:-:S04]  /*0530*/  FFMA R16, R15, R16, R18 ;  /* 0x000000100f107223 */ /* 0x020fc80000000012 */
[----:B------:R-:W-:-:S04]  /*0540*/  FFMA R23, R23, R4, R16 ;  /* 0x0000000417177223 */ /* 0x000fc80000000010 */
[----:B------:R-:W-:-:S04]  /*0550*/  FFMA R24, R24, R7, R23 ;  /* 0x0000000718187223 */ /* 0x000fc80000000017 */
[----:B------:R-:W-:-:S04]  /*0560*/  FFMA R8, R25, R8, R24 ;  /* 0x0000000819087223 */ /* 0x000fc80000000018 */
[----:B------:R-:W-:Y:S01]  /*0570*/  FFMA R12, R27, R10, R8 ;  /* 0x0000000a1b0c7223 */ /* 0x000fe20000000008 */
[----:B------:R-:W-:Y:S06]  /*0580*/  BRA.U UP1, `(.L_x_13) ;  /* 0xfffffffd013c7547 */ /* 0x000fec000b83ffff */
.L_x_12:
[----:B------:R-:W-:Y:S05]  /*0590*/  BRA.U !UP0, `(.L_x_11) ;  /* 0x0000000508387547 */ /* 0x000fea000b800000 */
[----:B------:R-:W-:Y:S02]  /*05a0*/  UISETP.GE.U32.AND UP0, UPT, UR21, 0x4, UPT ;  /* 0x000000041500788c */ /* 0x000fe4000bf06070 */
[----:B------:R-:W-:-:S04]  /*05b0*/  ULOP3.LUT UR5, UR20, 0x3, URZ, 0xc0, !UPT ;  /* 0x0000000314057892 */ /* 0x000fc8000f8ec0ff */
[----:B------:R-:W-:-:S03]  /*05c0*/  UISETP.NE.AND UP1, UPT, UR5, URZ, UPT ;  /* 0x000000ff0500728c */ /* 0x000fc6000bf25270 */
[----:B------:R-:W-:Y:S08]  /*05d0*/  BRA.U !UP0, `(.L_x_14) ;  /* 0x00000001087c7547 */ /* 0x000ff0000b800000 */
[----:B------:R-:W1:Y:S01]  /*05e0*/  LDC.64 R6, c[0x0][0x388] ;  /* 0x0000e200ff067b82 */ /* 0x000e620000000a00 */
[----:B------:R-:W2:Y:S01]  /*05f0*/  LDCU.64 UR6, c[0x0][0x380] ;  /* 0x00007000ff0677ac */ /* 0x000ea20008000a00 */
[----:B------:R-:W-:Y:S01]  /*0600*/  IMAD.U32 R9, RZ, RZ, UR4 ;  /* 0x00000004ff097e24 */ /* 0x000fe2000f8e00ff */
[C---:B------:R-:W-:Y:S02]  /*0610*/  IADD3 R3, PT, PT, R13.reuse, UR4, RZ ;  /* 0x000000040d037c10 */ /* 0x040fe4000fffe0ff */
[----:B------:R-:W-:Y:S01]  /*0620*/  IADD3 R10, P0, PT, R13, UR4, RZ ;  /* 0x000000040d0a7c10 */ /* 0x000fe2000ff1e0ff */
[----:B------:R-:W-:Y:S01]  /*0630*/  IMAD R9, R9, UR20, R0 ;  /* 0x0000001409097c24 */ /* 0x000fe2000f8e0200 */
[----:B------:R-:W-:Y:S01]  /*0640*/  MOV R11, UR20 ;  /* 0x00000014000b7c02 */ /* 0x000fe20008000f00 */
[----:B------:R-:W3:Y:S01]  /*0650*/  LDC.64 R4, c[0x0][0x380] ;  /* 0x0000e000ff047b82 */ /* 0x000ee20000000a00 */
[----:B------:R-:W-:Y:S01]  /*0660*/  MOV R15, UR20 ;  /* 0x00000014000f7c02 */ /* 0x000fe20008000f00 */
[----:B-1----:R-:W-:Y:S01]  /*0670*/  IMAD.WIDE R6, R9, 0x4, R6 ;  /* 0x0000000409067825 */ /* 0x002fe200078e0206 */
[----:B------:R-:W-:-:S05]  /*0680*/  MOV R9, UR20 ;  /* 0x0000001400097c02 */ /* 0x000fca0008000f00 */
[----:B------:R-:W-:Y:S02]  /*0690*/  IMAD.WIDE.U32 R8, R9, 0x4, R6 ;  /* 0x0000000409087825 */ /* 0x000fe400078e0006 */
[----:B0-----:R-:W4:Y:S02]  /*06a0*/  LDG.E R6, desc[UR18][R6.64] ;  /* 0x0000001206067981 */ /* 0x001f24000c1e1900 */
[----:B---3--:R-:W-:Y:S01]  /*06b0*/  IMAD.WIDE.U32 R4, R3, 0x4, R4 ;  /* 0x0000000403047825 */ /* 0x008fe200078e0004 */
[----:B------:R-:W-:Y:S01]  /*06c0*/  IADD3.X R3, PT, PT, RZ, RZ, RZ, P0, !PT ;  /* 0x000000ffff037210 */ /* 0x000fe200007fe4ff */
[----:B------:R-:W3:Y:S01]  /*06d0*/  LDG.E R17, desc[UR18][R8.64] ;  /* 0x0000001208117981 */ /* 0x000ee2000c1e1900 */
[----:B--2---:R-:W-:-:S03]  /*06e0*/  LEA R2, P0, R10, UR6, 0x2 ;  /* 0x000000060a027c11 */ /* 0x004fc6000f8010ff */
[----:B------:R-:W4:Y:S01]  /*06f0*/  LDG.E R5, desc[UR18][R4.64] ;  /* 0x0000001204057981 */ /* 0x000f22000c1e1900 */
[----:B------:R-:W-:Y:S01]  /*0700*/  LEA.HI.X R3, R10, UR7, R3, 0x2, P0 ;  /* 0x000000070a037c11 */ /* 0x000fe200080f1403 */
[----:B------:R-:W-:-:S04]  /*0710*/  IMAD.WIDE.U32 R10, R11, 0x4, R8 ;  /* 0x000000040b0a7825 */ /* 0x000fc800078e0008 */
[----:B------:R-:W3:Y:S01]  /*0720*/  LDG.E R16, desc[UR18][R2.64+0x4] ;  /* 0x0000041202107981 */ /* 0x000ee2000c1e1900 */
[----:B------:R-:W-:-:S03]  /*0730*/  IMAD.WIDE.U32 R14, R15, 0x4, R10 ;  /* 0x000000040f0e7825 */ /* 0x000fc600078e000a */
[----:B------:R-:W2:Y:S04]  /*0740*/  LDG.E R19, desc[UR18][R10.64] ;  /* 0x000000120a137981 */ /* 0x000ea8000c1e1900 */
[----:B------:R-:W2:Y:S04]  /*0750*/  LDG.E R18, desc[UR18][R2.64+0x8] ;  /* 0x0000081202127981 */ /* 0x000ea8000c1e1900 */
[----:B------:R-:W5:Y:S04]  /*0760*/  LDG.E R20, desc[UR18][R2.64+0xc] ;  /* 0x00000c1202147981 */ /* 0x000f68000c1e1900 */
[----:B------:R-:W5:Y:S01]  /*0770*/  LDG.E R14, desc[UR18][R14.64] ;  /* 0x000000120e0e7981 */ /* 0x000f62000c1e1900 */
[----:B------:R-:W-:Y:S01]  /*0780*/  UIADD3 UR4, UPT, UPT, UR4, 0x4, URZ ;  /* 0x0000000404047890 */ /* 0x000fe2000fffe0ff */
[----:B----4-:R-:W-:-:S04]  /*0790*/  FFMA R5, R5, R6, R12 ;  /* 0x0000000605057223 */ /* 0x010fc8000000000c */
[----:B---3--:R-:W-:-:S04]  /*07a0*/  FFMA R5, R16, R17, R5 ;  /* 0x0000001110057223 */ /* 0x008fc80000000005 */
[----:B--2---:R-:W-:-:S04]  /*07b0*/  FFMA R5, R18, R19, R5 ;  /* 0x0000001312057223 */ /* 0x004fc80000000005 */
[----:B-----5:R-:W-:-:S07]  /*07c0*/  FFMA R12, R20, R14, R5 ;  /* 0x0000000e140c7223 */ /* 0x020fce0000000005 */
.L_x_14:
[----:B------:R-:W-:Y:S05]  /*07d0*/  BRA.U !UP1, `(.L_x_11) ;  /* 0x0000000109a87547 */ /* 0x000fea000b800000 */
[----:B------:R-:W-:Y:S01]  /*07e0*/  UISETP.NE.AND UP0, UPT, UR5, 0x1, UPT ;  /* 0x000000010500788c */ /* 0x000fe2000bf05270 */
[----:B------:R-:W-:Y:S01]  /*07f0*/  MOV R7, UR4 ;  /* 0x0000000400077c02 */ /* 0x000fe20008000f00 */
[----:B------:R-:W-:Y:S02]  /*0800*/  ULOP3.LUT UR5, UR20, 0x1, URZ, 0xc0, !UPT ;  /* 0x0000000114057892 */ /* 0x000fe4000f8ec0ff */
[----:B------:R-:W-:Y:S02]  /*0810*/  MOV R15, UR20 ;  /* 0x00000014000f7c02 */ /* 0x000fe40008000f00 */
[----:B------:R-:W-:Y:S01]  /*0820*/  UISETP.NE.U32.AND UP1, UPT, UR5, 0x1, UPT ;  /* 0x000000010500788c */ /* 0x000fe2000bf25070 */
[----:B------:R-:W-:-:S04]  /*0830*/  PLOP3.LUT P1, PT, PT, PT, UP0, 0x80, 0x8 ;  /* 0x000000000008781c */ /* 0x000fc80003f2f008 */
[----:B------:R-:W1:Y:S01]  /*0840*/  @UP0 LDCU.128 UR8, c[0x0][0x380] ;  /* 0x00007000ff0807ac */ /* 0x000e620008000c00 */
[----:B------:R-:W-:Y:S01]  /*0850*/  PLOP3.LUT P0, PT, PT, PT, UP1, 0x80, 0x8 ;  /* 0x000000000008781c */ /* 0x000fe20003f0f018 */
[----:B------:R-:W2:Y:S04]  /*0860*/  @UP0 LDCU.64 UR6, c[0x0][0x380] ;  /* 0x00007000ff0607ac */ /* 0x000ea80008000a00 */
[----:B------:R-:W3:Y:S03]  /*0870*/  @!UP1 LDCU.128 UR12, c[0x0][0x380] ;  /* 0x00007000ff0c97ac */ /* 0x000ee60008000c00 */
[C---:B------:R-:W-:Y:S02]  /*0880*/  @P1 IADD3 R3, PT, PT, R13.reuse, UR4, RZ ;  /* 0x000000040d031c10 */ /* 0x040fe4000fffe0ff */
[----:B------:R-:W-:Y:S01]  /*0890*/  @P1 IADD3 R6, P2, PT, R13, UR4, RZ ;  /* 0x000000040d061c10 */ /* 0x000fe2000ff5e0ff */
[----:B------:R-:W-:Y:S01]  /*08a0*/  @UP0 UIADD3 UR4, UPT, UPT, UR4, 0x2, URZ ;  /* 0x0000000204040890 */ /* 0x000fe2000fffe0ff */
[----:B-1----:R-:W-:Y:S01]  /*08b0*/  MOV R11, UR9 ;  /* 0x00000009000b7c02 */ /* 0x002fe20008000f00 */
[----:B------:R-:W-:Y:S01]  /*08c0*/  IMAD.U32 R10, RZ, RZ, UR8 ;  /* 0x00000008ff0a7e24 */ /* 0x000fe2000f8e00ff */
[----:B------:R-:W-:-:S02]  /*08d0*/  MOV R4, UR10 ;  /* 0x0000000a00047c02 */ /* 0x000fc40008000f00 */
[----:B------:R-:W-:Y:S01]  /*08e0*/  MOV R5, UR11 ;  /* 0x0000000b00057c02 */ /* 0x000fe20008000f00 */
[----:B------:R-:W-:-:S04]  /*08f0*/  @P1 IMAD.WIDE.U32 R10, R3, 0x4, R10 ;  /* 0x00000004030a1825 */ /* 0x000fc800078e000a */
[----:B------:R-:W-:Y:S01]  /*0900*/  @P1 IMAD R3, R7, UR20, R0 ;  /* 0x0000001407031c24 */ /* 0x000fe2000f8e0200 */
[----:B------:R-:W-:Y:S01]  /*0910*/  @P1 IADD3.X R7, PT, PT, RZ, RZ, RZ, P2, !PT ;  /* 0x000000ffff071210 */ /* 0x000fe200017fe4ff */
[----:B------:R-:W-:Y:S01]  /*0920*/  IMAD.U32 R19, RZ, RZ, UR4 ;  /* 0x00000004ff137e24 */ /* 0x000fe2000f8e00ff */
[C---:B--2---:R-:W-:Y:S01]  /*0930*/  @P1 LEA R2, P2, R6.reuse, UR6, 0x2 ;  /* 0x0000000606021c11 */ /* 0x044fe2000f8410ff */
[----:B------:R-:W-:Y:S01]  /*0940*/  @P1 IMAD.WIDE R4, R3, 0x4, R4 ;  /* 0x0000000403041825 */ /* 0x000fe200078e0204 */
[----:B------:R-:W-:Y:S01]  /*0950*/  @!P0 IADD3 R17, PT, PT, R13, UR4, RZ ;  /* 0x000000040d118c10 */ /* 0x000fe2000fffe0ff */
[----:B0-----:R-:W2:Y:S01]  /*0960*/  @P1 LDG.E R11, desc[UR18][R10.64] ;  /* 0x000000120a0b1981 */ /* 0x001ea2000c1e1900 */
[----:B------:R-:W-:Y:S01]  /*0970*/  @P1 LEA.HI.X R3, R6, UR7, R7, 0x2, P2 ;  /* 0x0000000706031c11 */ /* 0x000fe200090f1407 */
[----:B------:R-:W-:Y:S01]  /*0980*/  @!P0 IMAD R19, R19, UR20, R0 ;  /* 0x0000001413138c24 */ /* 0x000fe2000f8e0200 */
[----:B---3--:R-:W-:Y:S01]  /*0990*/  MOV R6, UR12 ;  /* 0x0000000c00067c02 */ /* 0x008fe20008000f00 */
[----:B------:R-:W-:Y:S01]  /*09a0*/  @P1 IMAD.WIDE.U32 R14, R15, 0x4, R4 ;  /* 0x000000040f0e1825 */ /* 0x000fe200078e0004 */
[----:B------:R-:W-:Y:S01]  /*09b0*/  MOV R7, UR13 ;  /* 0x0000000d00077c02 */ /* 0x000fe20008000f00 */
[----:B------:R-:W2:Y:S01]  /*09c0*/  @P1 LDG.E R4, desc[UR18][R4.64] ;  /* 0x0000001204041981 */ /* 0x000ea2000c1e1900 */
[----:B------:R-:W-:-:S02]  /*09d0*/  MOV R8, UR14 ;  /* 0x0000000e00087c02 */ /* 0x000fc40008000f00 */
[----:B------:R-:W-:Y:S01]  /*09e0*/  MOV R9, UR15 ;  /* 0x0000000f00097c02 */ /* 0x000fe20008000f00 */
[----:B------:R-:W-:Y:S01]  /*09f0*/  @!P0 IMAD.WIDE.U32 R6, R17, 0x4, R6 ;  /* 0x0000000411068825 */ /* 0x000fe200078e0006 */
[----:B------:R-:W3:Y:S03]  /*0a00*/  @P1 LDG.E R14, desc[UR18][R14.64] ;  /* 0x000000120e0e1981 */ /* 0x000ee6000c1e1900 */
[----:B------:R-:W-:Y:S01]  /*0a10*/  @!P0 IMAD.WIDE R8, R19, 0x4, R8 ;  /* 0x0000000413088825 */ /* 0x000fe200078e0208 */
[----:B------:R-:W3:Y:S04]  /*0a20*/  @P1 LDG.E R2, desc[UR18][R2.64+0x4] ;  /* 0x0000041202021981 */ /* 0x000ee8000c1e1900 */
[----:B------:R-:W4:Y:S04]  /*0a30*/  @!P0 LDG.E R7, desc[UR18][R6.64] ;  /* 0x0000001206078981 */ /* 0x000f28000c1e1900 */
[----:B------:R-:W4:Y:S01]  /*0a40*/  @!P0 LDG.E R8, desc[UR18][R8.64] ;  /* 0x0000001208088981 */ /* 0x000f22000c1e1900 */
[----:B--2---:R-:W-:-:S04]  /*0a50*/  @P1 FFMA R11, R11, R4, R12 ;  /* 0x000000040b0b1223 */ /* 0x004fc8000000000c */
[----:B---3--:R-:W-:-:S04]  /*0a60*/  @P1 FFMA R12, R2, R14, R11 ;  /* 0x0000000e020c1223 */ /* 0x008fc8000000000b */
[----:B----4-:R-:W-:-:S07]  /*0a70*/  @!P0 FFMA R12, R7, R8, R12 ;  /* 0x00000008070c8223 */ /* 0x010fce000000000c */
.L_x_11:
[----:B------:R-:W1:Y:S01]  /*0a80*/  LDC.64 R2, c[0x0][0x390] ;  /* 0x0000e400ff027b82 */ /* 0x000e620000000a00 */
[----:B------:R-:W-:-:S05]  /*0a90*/  IADD3 R13, PT, PT, R0, R13, RZ ;  /* 0x0000000d000d7210 */ /* 0x000fca0007ffe0ff */
[----:B-1----:R-:W-:-:S05]  /*0aa0*/  IMAD.WIDE R2, R13, 0x4, R2 ;  /* 0x000000040d027825 */ /* 0x002fca00078e0202 */
[----:B0-----:R-:W-:Y:S01]  /*0ab0*/  STG.E desc[UR18][R2.64], R12 ;  /* 0x0000000c02007986 */ /* 0x001fe2000c101912 */
[----:B------:R-:W-:Y:S05]  /*0ac0*/  EXIT ;  /* 0x000000000000794d */ /* 0x000fea0003800000 */
.L_x_15:
        /* <DEDUP_REMOVED lines=11> */
.L_x_18:


//--------------------- .nv.shared._Z16matmul_partitionPKfS0_Pfi --------------------------
	.section	.nv.shared._Z16matmul_partitionPKfS0_Pfi,"aw",@nobits
	.sectionflags	@""
	.align	4
.nv.shared._Z16matmul_partitionPKfS0_Pfi:
	.zero		1536


//--------------------- .nv.shared.reserved.0     --------------------------
	.section	.nv.shared.reserved.0,"aw",@nobits
	.weak		__nv_reservedSMEM_offset_0_alias
	.size		__nv_reservedSMEM_offset_0_alias, 0, 64
	.other		__nv_reservedSMEM_offset_0_alias,@"STO_CUDA_RESERVED_SHARED STV_DEFAULT"
__nv_reservedSMEM_offset_0_alias:
	.zero		0
	.zero		64


//--------------------- .nv.constant0._Z16matmul_partitionPKfS0_Pfi --------------------------
	.section	.nv.constant0._Z16matmul_partitionPKfS0_Pfi,"a",@progbits
	.sectionflags	@""
	.align	4
.nv.constant0._Z16matmul_partitionPKfS0_Pfi:
	.zero		924


//--------------------- .nv.constant0._Z18matmul_traditionalPKfS0_Pfii --------------------------
	.section	.nv.constant0._Z18matmul_traditionalPKfS0_Pfii,"a",@progbits
	.sectionflags	@""
	.align	4
.nv.constant0._Z18matmul_traditionalPKfS0_Pfii:
	.zero		928


//--------------------- .nv.constant0._Z6matmulPKfS0_Pfii --------------------------
	.section	.nv.constant0._Z6matmulPKfS0_Pfii,"a",@progbits
	.sectionflags	@""
	.align	4
.nv.constant0._Z6matmulPKfS0_Pfii:
	.zero		928


//--------------------- SYMBOLS --------------------------

	.type		.nv.reservedSmem.offset0,@object
	.size		.nv.reservedSmem.offset0,0x4
	.type		.nv.reservedSmem.cap,@object
	.size		.nv.reservedSmem.cap,0x4
